	.target	sm_90a

	.elftype	@"ET_EXEC"


//--------------------- .note.nv.tkinfo           --------------------------
	.section	.note.nv.tkinfo,"",@"SHT_NOTE"
	.sectionflags	@"SHF_NOTE_NV_TKINFO"
	.tkinfo
        /*0018*/ 	.word	0x00000002
        /*0030*/ 	.string	""
        /*0030*/ 	.string	"ptxas"
        /*0030*/ 	.string	"Cuda compilation tools, release 13.0, V13.0.88"
        /*0030*/ 	.string	"Build cuda_13.0.r13.0/compiler.36424714_0"
        /*0030*/ 	.string	"-arch sm_90a -m 64 "



//--------------------- .note.nv.cuinfo           --------------------------
	.section	.note.nv.cuinfo,"",@"SHT_NOTE"
	.sectionflags	@"SHF_NOTE_NV_CUINFO"
        /*0018*/ 	.short	0x0002
        /*001a*/ 	.short	0x005a
        /*001c*/ 	.short	0x0082
	.zero		2


//--------------------- .nv.info                  --------------------------
	.section	.nv.info,"",@"SHT_CUDA_INFO"
	.align	4


	//----- nvinfo : EIATTR_REGCOUNT
	.align		4
        /*0000*/ 	.byte	0x04, 0x2f
        /*0002*/ 	.short	(.L_12 - .L_11)
	.align		4
.L_11:
        /*0004*/ 	.word	index@(_ZN7cutlass13device_kernelINS_4gemm6kernel13GemmUniversalIN4cute5tupleIJiiiiEEENS1_10collective13CollectiveMmaINS1_37MainloopSm90TmaGmmaWarpSpecializedFP8ILi4ENS5_IJNS4_1CILi2EEESB_NSA_ILi1EEEEEENS1_35KernelTmaWarpSpecializedCooperativeEEENS5_IJNSA_ILi256EEENSA_ILi128EEENSA_ILi32EEEEEENS_12float_e4m3_tENS5_IJlSC_lEEESK_SL_NS4_8TiledMMAINS4_8MMA_AtomIJNS4_4SM904GMMA31MMA_64x128x32_F32E4M3E4M3_SS_TNILNSP_7ScaleInE1ELSR_1EEEEEENS4_6LayoutINS5_IJSB_SC_SC_EEENS5_IJSC_NSA_ILi0EEESW_EEEEENS5_IJNS4_10UnderscoreESZ_SZ_EEEEENS4_23SM90_TMA_LOAD_MULTICASTENS4_14ComposedLayoutINS4_7SwizzleILi1ELi4ELi3EEENS4_18smem_ptr_flag_bitsILi8EEENSU_INS5_IJNSA_ILi8EEESI_EEENS5_IJSI_SC_EEEEEEEvNS4_8identityES12_S1C_vS1D_EENS_8epilogue10collective6detail29Sm90TmaWarpSpecializedAdapterINS1G_15DefaultEpilogueISK_SL_SL_NS1F_6thread17LinearCombinationISK_Li1EffLNS1K_9ScaleType4KindE0ELNS_15FloatRoundStyleE2ESK_EENS1_15EpilogueDefaultEEEEEvvEEEEvNT_6ParamsE)
        /*0008*/ 	.word	0x000000a8


	//----- nvinfo : EIATTR_FRAME_SIZE
	.align		4
.L_12:
        /*000c*/ 	.byte	0x04, 0x11
        /*000e*/ 	.short	(.L_14 - .L_13)
	.align		4
.L_13:
        /*0010*/ 	.word	index@(_ZN7cutlass13device_kernelINS_4gemm6kernel13GemmUniversalIN4cute5tupleIJiiiiEEENS1_10collective13CollectiveMmaINS1_37MainloopSm90TmaGmmaWarpSpecializedFP8ILi4ENS5_IJNS4_1CILi2EEESB_NSA_ILi1EEEEEENS1_35KernelTmaWarpSpecializedCooperativeEEENS5_IJNSA_ILi256EEENSA_ILi128EEENSA_ILi32EEEEEENS_12float_e4m3_tENS5_IJlSC_lEEESK_SL_NS4_8TiledMMAINS4_8MMA_AtomIJNS4_4SM904GMMA31MMA_64x128x32_F32E4M3E4M3_SS_TNILNSP_7ScaleInE1ELSR_1EEEEEENS4_6LayoutINS5_IJSB_SC_SC_EEENS5_IJSC_NSA_ILi0EEESW_EEEEENS5_IJNS4_10UnderscoreESZ_SZ_EEEEENS4_23SM90_TMA_LOAD_MULTICASTENS4_14ComposedLayoutINS4_7SwizzleILi1ELi4ELi3EEENS4_18smem_ptr_flag_bitsILi8EEENSU_INS5_IJNSA_ILi8EEESI_EEENS5_IJSI_SC_EEEEEEEvNS4_8identityES12_S1C_vS1D_EENS_8epilogue10collective6detail29Sm90TmaWarpSpecializedAdapterINS1G_15DefaultEpilogueISK_SL_SL_NS1F_6thread17LinearCombinationISK_Li1EffLNS1K_9ScaleType4KindE0ELNS_15FloatRoundStyleE2ESK_EENS1_15EpilogueDefaultEEEEEvvEEEEvNT_6ParamsE)
        /*0014*/ 	.word	0x00000108


	//----- nvinfo : EIATTR_MIN_STACK_SIZE
	.align		4
.L_14:
        /*0018*/ 	.byte	0x04, 0x12
        /*001a*/ 	.short	(.L_16 - .L_15)
	.align		4
.L_15:
        /*001c*/ 	.word	index@(_ZN7cutlass13device_kernelINS_4gemm6kernel13GemmUniversalIN4cute5tupleIJiiiiEEENS1_10collective13CollectiveMmaINS1_37MainloopSm90TmaGmmaWarpSpecializedFP8ILi4ENS5_IJNS4_1CILi2EEESB_NSA_ILi1EEEEEENS1_35KernelTmaWarpSpecializedCooperativeEEENS5_IJNSA_ILi256EEENSA_ILi128EEENSA_ILi32EEEEEENS_12float_e4m3_tENS5_IJlSC_lEEESK_SL_NS4_8TiledMMAINS4_8MMA_AtomIJNS4_4SM904GMMA31MMA_64x128x32_F32E4M3E4M3_SS_TNILNSP_7ScaleInE1ELSR_1EEEEEENS4_6LayoutINS5_IJSB_SC_SC_EEENS5_IJSC_NSA_ILi0EEESW_EEEEENS5_IJNS4_10UnderscoreESZ_SZ_EEEEENS4_23SM90_TMA_LOAD_MULTICASTENS4_14ComposedLayoutINS4_7SwizzleILi1ELi4ELi3EEENS4_18smem_ptr_flag_bitsILi8EEENSU_INS5_IJNSA_ILi8EEESI_EEENS5_IJSI_SC_EEEEEEEvNS4_8identityES12_S1C_vS1D_EENS_8epilogue10collective6detail29Sm90TmaWarpSpecializedAdapterINS1G_15DefaultEpilogueISK_SL_SL_NS1F_6thread17LinearCombinationISK_Li1EffLNS1K_9ScaleType4KindE0ELNS_15FloatRoundStyleE2ESK_EENS1_15EpilogueDefaultEEEEEvvEEEEvNT_6ParamsE)
        /*0020*/ 	.word	0x00000108
.L_16:


//--------------------- .nv.compat                --------------------------
	.section	.nv.compat,"",@"SHT_CUDA_COMPAT_INFO"
	.align	4
        /*0000*/ 	.byte	0x02, 0x09, 0x01, 0x00, 0x02, 0x02, 0x04, 0x00, 0x02, 0x05, 0x05, 0x00, 0x03, 0x07, 0x01, 0x01
        /*0010*/ 	.byte	0x02, 0x03, 0x01, 0x00, 0x02, 0x06, 0x01, 0x00, 0x04, 0x0b, 0x08, 0x00, 0x00, 0x00, 0x00, 0x00
        /*0020*/ 	.byte	0x00, 0x00, 0x00, 0x00


//--------------------- .nv.info._ZN7cutlass13device_kernelINS_4gemm6kernel13GemmUniversalIN4cute5tupleIJiiiiEEENS1_10collective13CollectiveMmaINS1_37MainloopSm90TmaGmmaWarpSpecializedFP8ILi4ENS5_IJNS4_1CILi2EEESB_NSA_ILi1EEEEEENS1_35KernelTmaWarpSpecializedCooperativeEEENS5_IJNSA_ILi256EEENSA_ILi128EEENSA_ILi32EEEEEENS_12float_e4m3_tENS5_IJlSC_lEEESK_SL_NS4_8TiledMMAINS4_8MMA_AtomIJNS4_4SM904GMMA31MMA_64x128x32_F32E4M3E4M3_SS_TNILNSP_7ScaleInE1ELSR_1EEEEEENS4_6LayoutINS5_IJSB_SC_SC_EEENS5_IJSC_NSA_ILi0EEESW_EEEEENS5_IJNS4_10UnderscoreESZ_SZ_EEEEENS4_23SM90_TMA_LOAD_MULTICASTENS4_14ComposedLayoutINS4_7SwizzleILi1ELi4ELi3EEENS4_18smem_ptr_flag_bitsILi8EEENSU_INS5_IJNSA_ILi8EEESI_EEENS5_IJSI_SC_EEEEEEEvNS4_8identityES12_S1C_vS1D_EENS_8epilogue10collective6detail29Sm90TmaWarpSpecializedAdapterINS1G_15DefaultEpilogueISK_SL_SL_NS1F_6thread17LinearCombinationISK_Li1EffLNS1K_9ScaleType4KindE0ELNS_15FloatRoundStyleE2ESK_EENS1_15EpilogueDefaultEEEEEvvEEEEvNT_6ParamsE --------------------------
	.section	.nv.info._ZN7cutlass13device_kernelINS_4gemm6kernel13GemmUniversalIN4cute5tupleIJiiiiEEENS1_10collective13CollectiveMmaINS1_37MainloopSm90TmaGmmaWarpSpecializedFP8ILi4ENS5_IJNS4_1CILi2EEESB_NSA_ILi1EEEEEENS1_35KernelTmaWarpSpecializedCooperativeEEENS5_IJNSA_ILi256EEENSA_ILi128EEENSA_ILi32EEEEEENS_12float_e4m3_tENS5_IJlSC_lEEESK_SL_NS4_8TiledMMAINS4_8MMA_AtomIJNS4_4SM904GMMA31MMA_64x128x32_F32E4M3E4M3_SS_TNILNSP_7ScaleInE1ELSR_1EEEEEENS4_6LayoutINS5_IJSB_SC_SC_EEENS5_IJSC_NSA_ILi0EEESW_EEEEENS5_IJNS4_10UnderscoreESZ_SZ_EEEEENS4_23SM90_TMA_LOAD_MULTICASTENS4_14ComposedLayoutINS4_7SwizzleILi1ELi4ELi3EEENS4_18smem_ptr_flag_bitsILi8EEENSU_INS5_IJNSA_ILi8EEESI_EEENS5_IJSI_SC_EEEEEEEvNS4_8identityES12_S1C_vS1D_EENS_8epilogue10collective6detail29Sm90TmaWarpSpecializedAdapterINS1G_15DefaultEpilogueISK_SL_SL_NS1F_6thread17LinearCombinationISK_Li1EffLNS1K_9ScaleType4KindE0ELNS_15FloatRoundStyleE2ESK_EENS1_15EpilogueDefaultEEEEEvvEEEEvNT_6ParamsE,"",@"SHT_CUDA_INFO"
	.sectionflags	@""
	.align	4


	//----- nvinfo : EIATTR_CUDA_API_VERSION
	.align		4
        /*0000*/ 	.byte	0x04, 0x37
        /*0002*/ 	.short	(.L_18 - .L_17)
.L_17:
        /*0004*/ 	.word	0x00000082


	//----- nvinfo : EIATTR_KPARAM_INFO
	.align		4
.L_18:
        /*0008*/ 	.byte	0x04, 0x17
        /*000a*/ 	.short	(.L_20 - .L_19)
.L_19:
        /*000c*/ 	.word	0x00000000
        /*0010*/ 	.short	0x0000
        /*0012*/ 	.short	0x0070
        /*0014*/ 	.byte	0x00, 0xf0, 0x01, 0x10


	//----- nvinfo : EIATTR_SPARSE_MMA_MASK
	.align		4
.L_20:
        /*0018*/ 	.byte	0x03, 0x50
        /*001a*/ 	.short	0x0000


	//----- nvinfo : EIATTR_MAXREG_COUNT
	.align		4
        /*001c*/ 	.byte	0x03, 0x1b
        /*001e*/ 	.short	0x00a8


	//----- nvinfo : EIATTR_NUM_BARRIERS
	.align		4
        /*0020*/ 	.byte	0x02, 0x4c
        /*0022*/ 	.byte	0x01
	.zero		1


	//----- nvinfo : EIATTR_ANNOTATIONS
	.align		4
        /*0024*/ 	.byte	0x04, 0x55
        /*0026*/ 	.short	(.L_22 - .L_21)


	//   ....[0]....
.L_21:
        /*0028*/ 	.word	0x00000001
        /*002c*/ 	.byte	0x10, 0x07, 0x00, 0x00, 0x01, 0x00, 0x00, 0x00, 0x00, 0x08, 0x00, 0x00, 0x01, 0x00, 0x00, 0x00
        /* <DEDUP_REMOVED lines=199> */
        /*0cac*/ 	.byte	0x90, 0x05, 0x01, 0x00


	//----- nvinfo : EIATTR_MERCURY_ISA_VERSION
	.align		4
.L_22:
        /*0cb0*/ 	.byte	0x03, 0x5f
        /*0cb2*/ 	.short	0x0101


	//----- nvinfo : EIATTR_INT_WARP_WIDE_INSTR_OFFSETS
	.align		4
        /*0cb4*/ 	.byte	0x04, 0x31
        /*0cb6*/ 	.short	(.L_24 - .L_23)


	//   ....[0]....
.L_23:
        /*0cb8*/ 	.word	0x00000550


	//   ....[1]....
        /*0cbc*/ 	.word	0x00000570


	//   ....[2]....
        /*0cc0*/ 	.word	0x000006e0


	//   ....[3]....
        /*0cc4*/ 	.word	0x00005250


	//----- nvinfo : EIATTR_COOP_GROUP_MASK_REGIDS
	.align		4
.L_24:
        /*0cc8*/ 	.byte	0x04, 0x29
        /*0cca*/ 	.short	(.L_26 - .L_25)


	//   ....[0]....
.L_25:
        /*0ccc*/ 	.word	0xffffffff


	//   ....[1]....
        /*0cd0*/ 	.word	0xffffffff


	//   ....[2]....
        /*0cd4*/ 	.word	0xffffffff


	//   ....[3]....
        /*0cd8*/ 	.word	0xffffffff


	//   ....[4]....
        /*0cdc*/ 	.word	0xffffffff


	//   ....[5]....
        /*0ce0*/ 	.word	0xffffffff


	//----- nvinfo : EIATTR_COOP_GROUP_INSTR_OFFSETS
	.align		4
.L_26:
        /*0ce4*/ 	.byte	0x04, 0x28
        /*0ce6*/ 	.short	(.L_28 - .L_27)


	//   ....[0]....
.L_27:
        /*0ce8*/ 	.word	0x00000070


	//   ....[1]....
        /*0cec*/ 	.word	0x00000080


	//   ....[2]....
        /*0cf0*/ 	.word	0x000001a0


	//   ....[3]....
        /*0cf4*/ 	.word	0x000003c0


	//   ....[4]....
        /*0cf8*/ 	.word	0x00000840


	//   ....[5]....
        /*0cfc*/ 	.word	0x000015c0


	//----- nvinfo : EIATTR_REG_RECONFIG
	.align		4
.L_28:
        /*0d00*/ 	.byte	0x01, 0x54
	.zero		2


	//----- nvinfo : EIATTR_MBARRIER_INSTR_OFFSETS
	.align		4
        /*0d04*/ 	.byte	0x04, 0x39
        /*0d06*/ 	.short	(.L_30 - .L_29)


	//   ....[0]....
.L_29:
        /*0d08*/ 	.word	0x00000320
        /*0d0c*/ 	.word	0x000000ff
        /*0d10*/ 	.word	0x00000000
        /*0d14*/ 	.short	0x0100
        /*0d16*/ 	.byte	0x09
	.zero		1


	//   ....[1]....
        /*0d18*/ 	.word	0x00000330
        /*0d1c*/ 	.word	0x000000ff
        /*0d20*/ 	.word	0x00000020
        /*0d24*/ 	.short	0x0100
        /*0d26*/ 	.byte	0x09
	.zero		1


	//   ....[2]....
        /*0d28*/ 	.word	0x00000340
        /*0d2c*/ 	.word	0x000000ff
        /*0d30*/ 	.word	0x00000008
        /*0d34*/ 	.short	0x0100
        /*0d36*/ 	.byte	0x09
	.zero		1


	//   ....[3]....
        /*0d38*/ 	.word	0x00000350
        /*0d3c*/ 	.word	0x000000ff
        /*0d40*/ 	.word	0x00000028
        /*0d44*/ 	.short	0x0100
        /*0d46*/ 	.byte	0x09
	.zero		1


	//   ....[4]....
        /*0d48*/ 	.word	0x00000360
        /*0d4c*/ 	.word	0x000000ff
        /*0d50*/ 	.word	0x00000010
        /*0d54*/ 	.short	0x0100
        /*0d56*/ 	.byte	0x09
	.zero		1


	//   ....[5]....
        /*0d58*/ 	.word	0x00000370
        /*0d5c*/ 	.word	0x000000ff
        /*0d60*/ 	.word	0x00000030
        /*0d64*/ 	.short	0x0100
        /*0d66*/ 	.byte	0x09
	.zero		1


	//   ....[6]....
        /*0d68*/ 	.word	0x00000380
        /*0d6c*/ 	.word	0x000000ff
        /*0d70*/ 	.word	0x00000018
        /*0d74*/ 	.short	0x0100
        /*0d76*/ 	.byte	0x09
	.zero		1


	//   ....[7]....
        /*0d78*/ 	.word	0x00000390
        /*0d7c*/ 	.word	0x000000ff
        /*0d80*/ 	.word	0x00000038
        /*0d84*/ 	.short	0x0100
        /*0d86*/ 	.byte	0x09
	.zero		1


	//   ....[8]....
        /*0d88*/ 	.word	0x00000770
        /*0d8c*/ 	.word	0x000000ff
        /*0d90*/ 	.word	0x00000050
        /*0d94*/ 	.short	0x0100
        /*0d96*/ 	.byte	0x06
	.zero		1


	//   ....[9]....
        /*0d98*/ 	.word	0x000007e0
        /*0d9c*/ 	.word	0x000000ff
        /*0da0*/ 	.word	0x00000058
        /*0da4*/ 	.short	0x0100
        /*0da6*/ 	.byte	0x06
	.zero		1


	//   ....[10]....
        /*0da8*/ 	.word	0x00001dd0
        /*0dac*/ 	.word	0x000000ff
        /*0db0*/ 	.word	0x00000000
        /*0db4*/ 	.short	0x010a
        /*0db6*/ 	.byte	0x07
	.zero		1


	//   ....[11]....
        /*0db8*/ 	.word	0x00001e30
        /*0dbc*/ 	.word	0x000000ff
        /*0dc0*/ 	.word	0x00000000
        /*0dc4*/ 	.short	0x010a
        /*0dc6*/ 	.byte	0x07
	.zero		1


	//   ....[12]....
        /*0dc8*/ 	.word	0x00003000
        /*0dcc*/ 	.word	0x000000ff
        /*0dd0*/ 	.word	0x00000000
        /*0dd4*/ 	.short	0x010a
        /*0dd6*/ 	.byte	0x09
	.zero		1


	//   ....[13]....
        /*0dd8*/ 	.word	0x00003040
        /*0ddc*/ 	.word	0x000000ff
        /*0de0*/ 	.word	0x00000000
        /*0de4*/ 	.short	0x010a
        /*0de6*/ 	.byte	0x09
	.zero		1


	//   ....[14]....
        /*0de8*/ 	.word	0x000040b0
        /*0dec*/ 	.word	0x000000e5
        /*0df0*/ 	.word	0x00000000
        /*0df4*/ 	.short	0x0101
        /*0df6*/ 	.byte	0x3f
	.zero		1


	//   ....[15]....
        /*0df8*/ 	.word	0x000052e0
        /*0dfc*/ 	.word	0x00000018
        /*0e00*/ 	.word	0x00000000
        /*0e04*/ 	.short	0x0101
        /*0e06*/ 	.byte	0x3f
	.zero		1


	//   ....[16]....
        /*0e08*/ 	.word	0x0000f760
        /*0e0c*/ 	.word	0x0000000b
        /*0e10*/ 	.word	0x00000020
        /*0e14*/ 	.short	0x010a
        /*0e16*/ 	.byte	0x3f
	.zero		1


	//   ....[17]....
        /*0e18*/ 	.word	0x0000fba0
        /*0e1c*/ 	.word	0x00000003
        /*0e20*/ 	.word	0x00000058
        /*0e24*/ 	.short	0x0101
        /*0e26*/ 	.byte	0x3f
	.zero		1


	//   ....[18]....
        /*0e28*/ 	.word	0x000102e0
        /*0e2c*/ 	.word	0x00000007
        /*0e30*/ 	.word	0x00000000
        /*0e34*/ 	.short	0x010a
        /*0e36*/ 	.byte	0x3f
	.zero		1


	//   ....[19]....
        /*0e38*/ 	.word	0x00010360
        /*0e3c*/ 	.word	0x00000009
        /*0e40*/ 	.word	0x00000000
        /*0e44*/ 	.short	0x010a
        /*0e46*/ 	.byte	0x3f
	.zero		1


	//   ....[20]....
        /*0e48*/ 	.word	0x000103f0
        /*0e4c*/ 	.word	0x00000006
        /*0e50*/ 	.word	0x00000000
        /*0e54*/ 	.short	0x010a
        /*0e56*/ 	.byte	0x3f
	.zero		1


	//   ....[21]....
        /*0e58*/ 	.word	0x00010480
        /*0e5c*/ 	.word	0x00000003
        /*0e60*/ 	.word	0x00000000
        /*0e64*/ 	.short	0x010a
        /*0e66*/ 	.byte	0x3f
	.zero		1


	//   ....[22]....
        /*0e68*/ 	.word	0x000104f0
        /*0e6c*/ 	.word	0x00000003
        /*0e70*/ 	.word	0x00000000
        /*0e74*/ 	.short	0x010a
        /*0e76*/ 	.byte	0x3f
	.zero		1


	//   ....[23]....
        /*0e78*/ 	.word	0x00010560
        /*0e7c*/ 	.word	0x00000000
        /*0e80*/ 	.word	0x00000000
        /*0e84*/ 	.short	0x010a
        /*0e86*/ 	.byte	0x3f
	.zero		1


	//   ....[24]....
        /*0e88*/ 	.word	0x00010640
        /*0e8c*/ 	.word	0x0000000b
        /*0e90*/ 	.word	0x00000020
        /*0e94*/ 	.short	0x010a
        /*0e96*/ 	.byte	0x3f
	.zero		1


	//   ....[25]....
        /*0e98*/ 	.word	0x00010710
        /*0e9c*/ 	.word	0x00000007
        /*0ea0*/ 	.word	0x00000000
        /*0ea4*/ 	.short	0x010a
        /*0ea6*/ 	.byte	0x3f
	.zero		1


	//   ....[26]....
        /*0ea8*/ 	.word	0x00010760
        /*0eac*/ 	.word	0x00000009
        /*0eb0*/ 	.word	0x00000000
        /*0eb4*/ 	.short	0x010a
        /*0eb6*/ 	.byte	0x3f
	.zero		1


	//   ....[27]....
        /*0eb8*/ 	.word	0x000107b0
        /*0ebc*/ 	.word	0x00000006
        /*0ec0*/ 	.word	0x00000000
        /*0ec4*/ 	.short	0x010a
        /*0ec6*/ 	.byte	0x3f
	.zero		1


	//----- nvinfo : EIATTR_NUM_MBARRIERS
	.align		4
.L_30:
        /*0ec8*/ 	.byte	0x03, 0x38
        /*0eca*/ 	.short	0x000a


	//----- nvinfo : EIATTR_EXIT_INSTR_OFFSETS
	.align		4
        /*0ecc*/ 	.byte	0x04, 0x1c
        /*0ece*/ 	.short	(.L_32 - .L_31)


	//   ....[0]....
.L_31:
        /*0ed0*/ 	.word	0x000009d0


	//   ....[1]....
        /*0ed4*/ 	.word	0x00001260


	//   ....[2]....
        /*0ed8*/ 	.word	0x0000ed70


	//   ....[3]....
        /*0edc*/ 	.word	0x0000f300


	//   ....[4]....
        /*0ee0*/ 	.word	0x000104d0


	//----- nvinfo : EIATTR_MAX_THREADS
	.align		4
.L_32:
        /*0ee4*/ 	.byte	0x04, 0x05
        /*0ee6*/ 	.short	(.L_34 - .L_33)
.L_33:
        /*0ee8*/ 	.word	0x00000180
        /*0eec*/ 	.word	0x00000001
        /*0ef0*/ 	.word	0x00000001


	//----- nvinfo : EIATTR_CRS_STACK_SIZE
	.align		4
.L_34:
        /*0ef4*/ 	.byte	0x04, 0x1e
        /*0ef6*/ 	.short	(.L_36 - .L_35)
.L_35:
        /*0ef8*/ 	.word	0x00000000


	//----- nvinfo : EIATTR_CBANK_PARAM_SIZE
	.align		4
.L_36:
        /*0efc*/ 	.byte	0x03, 0x19
        /*0efe*/ 	.short	0x0470


	//----- nvinfo : EIATTR_PARAM_CBANK
	.align		4
        /*0f00*/ 	.byte	0x04, 0x0a
        /*0f02*/ 	.short	(.L_38 - .L_37)
	.align		4
.L_37:
        /*0f04*/ 	.word	index@(.nv.constant0._ZN7cutlass13device_kernelINS_4gemm6kernel13GemmUniversalIN4cute5tupleIJiiiiEEENS1_10collective13CollectiveMmaINS1_37MainloopSm90TmaGmmaWarpSpecializedFP8ILi4ENS5_IJNS4_1CILi2EEESB_NSA_ILi1EEEEEENS1_35KernelTmaWarpSpecializedCooperativeEEENS5_IJNSA_ILi256EEENSA_ILi128EEENSA_ILi32EEEEEENS_12float_e4m3_tENS5_IJlSC_lEEESK_SL_NS4_8TiledMMAINS4_8MMA_AtomIJNS4_4SM904GMMA31MMA_64x128x32_F32E4M3E4M3_SS_TNILNSP_7ScaleInE1ELSR_1EEEEEENS4_6LayoutINS5_IJSB_SC_SC_EEENS5_IJSC_NSA_ILi0EEESW_EEEEENS5_IJNS4_10UnderscoreESZ_SZ_EEEEENS4_23SM90_TMA_LOAD_MULTICASTENS4_14ComposedLayoutINS4_7SwizzleILi1ELi4ELi3EEENS4_18smem_ptr_flag_bitsILi8EEENSU_INS5_IJNSA_ILi8EEESI_EEENS5_IJSI_SC_EEEEEEEvNS4_8identityES12_S1C_vS1D_EENS_8epilogue10collective6detail29Sm90TmaWarpSpecializedAdapterINS1G_15DefaultEpilogueISK_SL_SL_NS1F_6thread17LinearCombinationISK_Li1EffLNS1K_9ScaleType4KindE0ELNS_15FloatRoundStyleE2ESK_EENS1_15EpilogueDefaultEEEEEvvEEEEvNT_6ParamsE)
        /*0f08*/ 	.short	0x0210
        /*0f0a*/ 	.short	0x0470


	//----- nvinfo : EIATTR_SW_WAR
	.align		4
.L_38:
        /*0f0c*/ 	.byte	0x04, 0x36
        /*0f0e*/ 	.short	(.L_40 - .L_39)
.L_39:
        /*0f10*/ 	.word	0x00000008
.L_40:


//--------------------- .nv.callgraph             --------------------------
	.section	.nv.callgraph,"",@"SHT_CUDA_CALLGRAPH"
	.align	4
	.sectionentsize	8
	.align		4
        /*0000*/ 	.word	0x00000000
	.align		4
        /*0004*/ 	.word	0xffffffff
	.align		4
        /*0008*/ 	.word	0x00000000
	.align		4
        /*000c*/ 	.word	0xfffffffe
	.align		4
        /*0010*/ 	.word	0x00000000
	.align		4
        /*0014*/ 	.word	0xfffffffd
	.align		4
        /*0018*/ 	.word	0x00000000
	.align		4
        /*001c*/ 	.word	0xfffffffc


//--------------------- .nv.constant4             --------------------------
	.section	.nv.constant4,"a",@progbits
	.align	8
	.align		8
.nv.constant4:
        /*0000*/ 	.dword	_ZN39_INTERNAL_0863b75f_4_k_cu_008720aa_53874cuda3std3__45__cpo5beginE
	.align		8
        /*0008*/ 	.dword	_ZN39_INTERNAL_0863b75f_4_k_cu_008720aa_53874cuda3std3__45__cpo3endE
	.align		8
        /*0010*/ 	.dword	_ZN39_INTERNAL_0863b75f_4_k_cu_008720aa_53874cuda3std3__45__cpo6cbeginE
	.align		8
        /*0018*/ 	.dword	_ZN39_INTERNAL_0863b75f_4_k_cu_008720aa_53874cuda3std3__45__cpo4cendE
	.align		8
        /*0020*/ 	.dword	_ZN39_INTERNAL_0863b75f_4_k_cu_008720aa_53874cuda3std3__441_GLOBAL__N__0863b75f_4_k_cu_008720aa_53876ignoreE
	.align		8
        /*0028*/ 	.dword	_ZN39_INTERNAL_0863b75f_4_k_cu_008720aa_53874cuda3std3__419piecewise_constructE
	.align		8
        /*0030*/ 	.dword	_ZN39_INTERNAL_0863b75f_4_k_cu_008720aa_53874cuda3std3__48in_placeE
	.align		8
        /*0038*/ 	.dword	_ZN39_INTERNAL_0863b75f_4_k_cu_008720aa_53874cuda3std6ranges3__45__cpo4swapE
	.align		8
        /*0040*/ 	.dword	_ZN39_INTERNAL_0863b75f_4_k_cu_008720aa_53874cuda3std6ranges3__45__cpo9iter_moveE
	.align		8
        /*0048*/ 	.dword	_ZN39_INTERNAL_0863b75f_4_k_cu_008720aa_53874cute7productE
	.align		8
        /*0050*/ 	.dword	_ZN39_INTERNAL_0863b75f_4_k_cu_008720aa_53874cute1_E


//--------------------- .text._ZN7cutlass13device_kernelINS_4gemm6kernel13GemmUniversalIN4cute5tupleIJiiiiEEENS1_10collective13CollectiveMmaINS1_37MainloopSm90TmaGmmaWarpSpecializedFP8ILi4ENS5_IJNS4_1CILi2EEESB_NSA_ILi1EEEEEENS1_35KernelTmaWarpSpecializedCooperativeEEENS5_IJNSA_ILi256EEENSA_ILi128EEENSA_ILi32EEEEEENS_12float_e4m3_tENS5_IJlSC_lEEESK_SL_NS4_8TiledMMAINS4_8MMA_AtomIJNS4_4SM904GMMA31MMA_64x128x32_F32E4M3E4M3_SS_TNILNSP_7ScaleInE1ELSR_1EEEEEENS4_6LayoutINS5_IJSB_SC_SC_EEENS5_IJSC_NSA_ILi0EEESW_EEEEENS5_IJNS4_10UnderscoreESZ_SZ_EEEEENS4_23SM90_TMA_LOAD_MULTICASTENS4_14ComposedLayoutINS4_7SwizzleILi1ELi4ELi3EEENS4_18smem_ptr_flag_bitsILi8EEENSU_INS5_IJNSA_ILi8EEESI_EEENS5_IJSI_SC_EEEEEEEvNS4_8identityES12_S1C_vS1D_EENS_8epilogue10collective6detail29Sm90TmaWarpSpecializedAdapterINS1G_15DefaultEpilogueISK_SL_SL_NS1F_6thread17LinearCombinationISK_Li1EffLNS1K_9ScaleType4KindE0ELNS_15FloatRoundStyleE2ESK_EENS1_15EpilogueDefaultEEEEEvvEEEEvNT_6ParamsE --------------------------
	.section	.text._ZN7cutlass13device_kernelINS_4gemm6kernel13GemmUniversalIN4cute5tupleIJiiiiEEENS1_10collective13CollectiveMmaINS1_37MainloopSm90TmaGmmaWarpSpecializedFP8ILi4ENS5_IJNS4_1CILi2EEESB_NSA_ILi1EEEEEENS1_35KernelTmaWarpSpecializedCooperativeEEENS5_IJNSA_ILi256EEENSA_ILi128EEENSA_ILi32EEEEEENS_12float_e4m3_tENS5_IJlSC_lEEESK_SL_NS4_8TiledMMAINS4_8MMA_AtomIJNS4_4SM904GMMA31MMA_64x128x32_F32E4M3E4M3_SS_TNILNSP_7ScaleInE1ELSR_1EEEEEENS4_6LayoutINS5_IJSB_SC_SC_EEENS5_IJSC_NSA_ILi0EEESW_EEEEENS5_IJNS4_10UnderscoreESZ_SZ_EEEEENS4_23SM90_TMA_LOAD_MULTICASTENS4_14ComposedLayoutINS4_7SwizzleILi1ELi4ELi3EEENS4_18smem_ptr_flag_bitsILi8EEENSU_INS5_IJNSA_ILi8EEESI_EEENS5_IJSI_SC_EEEEEEEvNS4_8identityES12_S1C_vS1D_EENS_8epilogue10collective6detail29Sm90TmaWarpSpecializedAdapterINS1G_15DefaultEpilogueISK_SL_SL_NS1F_6thread17LinearCombinationISK_Li1EffLNS1K_9ScaleType4KindE0ELNS_15FloatRoundStyleE2ESK_EENS1_15EpilogueDefaultEEEEEvvEEEEvNT_6ParamsE,"ax",@progbits
	.align	128
.text._ZN7cutlass13device_kernelINS_4gemm6kernel13GemmUniversalIN4cute5tupleIJiiiiEEENS1_10collective13CollectiveMmaINS1_37MainloopSm90TmaGmmaWarpSpecializedFP8ILi4ENS5_IJNS4_1CILi2EEESB_NSA_ILi1EEEEEENS1_35KernelTmaWarpSpecializedCooperativeEEENS5_IJNSA_ILi256EEENSA_ILi128EEENSA_ILi32EEEEEENS_12float_e4m3_tENS5_IJlSC_lEEESK_SL_NS4_8TiledMMAINS4_8MMA_AtomIJNS4_4SM904GMMA31MMA_64x128x32_F32E4M3E4M3_SS_TNILNSP_7ScaleInE1ELSR_1EEEEEENS4_6LayoutINS5_IJSB_SC_SC_EEENS5_IJSC_NSA_ILi0EEESW_EEEEENS5_IJNS4_10UnderscoreESZ_SZ_EEEEENS4_23SM90_TMA_LOAD_MULTICASTENS4_14ComposedLayoutINS4_7SwizzleILi1ELi4ELi3EEENS4_18smem_ptr_flag_bitsILi8EEENSU_INS5_IJNSA_ILi8EEESI_EEENS5_IJSI_SC_EEEEEEEvNS4_8identityES12_S1C_vS1D_EENS_8epilogue10collective6detail29Sm90TmaWarpSpecializedAdapterINS1G_15DefaultEpilogueISK_SL_SL_NS1F_6thread17LinearCombinationISK_Li1EffLNS1K_9ScaleType4KindE0ELNS_15FloatRoundStyleE2ESK_EENS1_15EpilogueDefaultEEEEEvvEEEEvNT_6ParamsE:
        .type           _ZN7cutlass13device_kernelINS_4gemm6kernel13GemmUniversalIN4cute5tupleIJiiiiEEENS1_10collective13CollectiveMmaINS1_37MainloopSm90TmaGmmaWarpSpecializedFP8ILi4ENS5_IJNS4_1CILi2EEESB_NSA_ILi1EEEEEENS1_35KernelTmaWarpSpecializedCooperativeEEENS5_IJNSA_ILi256EEENSA_ILi128EEENSA_ILi32EEEEEENS_12float_e4m3_tENS5_IJlSC_lEEESK_SL_NS4_8TiledMMAINS4_8MMA_AtomIJNS4_4SM904GMMA31MMA_64x128x32_F32E4M3E4M3_SS_TNILNSP_7ScaleInE1ELSR_1EEEEEENS4_6LayoutINS5_IJSB_SC_SC_EEENS5_IJSC_NSA_ILi0EEESW_EEEEENS5_IJNS4_10UnderscoreESZ_SZ_EEEEENS4_23SM90_TMA_LOAD_MULTICASTENS4_14ComposedLayoutINS4_7SwizzleILi1ELi4ELi3EEENS4_18smem_ptr_flag_bitsILi8EEENSU_INS5_IJNSA_ILi8EEESI_EEENS5_IJSI_SC_EEEEEEEvNS4_8identityES12_S1C_vS1D_EENS_8epilogue10collective6detail29Sm90TmaWarpSpecializedAdapterINS1G_15DefaultEpilogueISK_SL_SL_NS1F_6thread17LinearCombinationISK_Li1EffLNS1K_9ScaleType4KindE0ELNS_15FloatRoundStyleE2ESK_EENS1_15EpilogueDefaultEEEEEvvEEEEvNT_6ParamsE,@function
        .size           _ZN7cutlass13device_kernelINS_4gemm6kernel13GemmUniversalIN4cute5tupleIJiiiiEEENS1_10collective13CollectiveMmaINS1_37MainloopSm90TmaGmmaWarpSpecializedFP8ILi4ENS5_IJNS4_1CILi2EEESB_NSA_ILi1EEEEEENS1_35KernelTmaWarpSpecializedCooperativeEEENS5_IJNSA_ILi256EEENSA_ILi128EEENSA_ILi32EEEEEENS_12float_e4m3_tENS5_IJlSC_lEEESK_SL_NS4_8TiledMMAINS4_8MMA_AtomIJNS4_4SM904GMMA31MMA_64x128x32_F32E4M3E4M3_SS_TNILNSP_7ScaleInE1ELSR_1EEEEEENS4_6LayoutINS5_IJSB_SC_SC_EEENS5_IJSC_NSA_ILi0EEESW_EEEEENS5_IJNS4_10UnderscoreESZ_SZ_EEEEENS4_23SM90_TMA_LOAD_MULTICASTENS4_14ComposedLayoutINS4_7SwizzleILi1ELi4ELi3EEENS4_18smem_ptr_flag_bitsILi8EEENSU_INS5_IJNSA_ILi8EEESI_EEENS5_IJSI_SC_EEEEEEEvNS4_8identityES12_S1C_vS1D_EENS_8epilogue10collective6detail29Sm90TmaWarpSpecializedAdapterINS1G_15DefaultEpilogueISK_SL_SL_NS1F_6thread17LinearCombinationISK_Li1EffLNS1K_9ScaleType4KindE0ELNS_15FloatRoundStyleE2ESK_EENS1_15EpilogueDefaultEEEEEvvEEEEvNT_6ParamsE,(.L_x_332 - _ZN7cutlass13device_kernelINS_4gemm6kernel13GemmUniversalIN4cute5tupleIJiiiiEEENS1_10collective13CollectiveMmaINS1_37MainloopSm90TmaGmmaWarpSpecializedFP8ILi4ENS5_IJNS4_1CILi2EEESB_NSA_ILi1EEEEEENS1_35KernelTmaWarpSpecializedCooperativeEEENS5_IJNSA_ILi256EEENSA_ILi128EEENSA_ILi32EEEEEENS_12float_e4m3_tENS5_IJlSC_lEEESK_SL_NS4_8TiledMMAINS4_8MMA_AtomIJNS4_4SM904GMMA31MMA_64x128x32_F32E4M3E4M3_SS_TNILNSP_7ScaleInE1ELSR_1EEEEEENS4_6LayoutINS5_IJSB_SC_SC_EEENS5_IJSC_NSA_ILi0EEESW_EEEEENS5_IJNS4_10UnderscoreESZ_SZ_EEEEENS4_23SM90_TMA_LOAD_MULTICASTENS4_14ComposedLayoutINS4_7SwizzleILi1ELi4ELi3EEENS4_18smem_ptr_flag_bitsILi8EEENSU_INS5_IJNSA_ILi8EEESI_EEENS5_IJSI_SC_EEEEEEEvNS4_8identityES12_S1C_vS1D_EENS_8epilogue10collective6detail29Sm90TmaWarpSpecializedAdapterINS1G_15DefaultEpilogueISK_SL_SL_NS1F_6thread17LinearCombinationISK_Li1EffLNS1K_9ScaleType4KindE0ELNS_15FloatRoundStyleE2ESK_EENS1_15EpilogueDefaultEEEEEvvEEEEvNT_6ParamsE)
        .other          _ZN7cutlass13device_kernelINS_4gemm6kernel13GemmUniversalIN4cute5tupleIJiiiiEEENS1_10collective13CollectiveMmaINS1_37MainloopSm90TmaGmmaWarpSpecializedFP8ILi4ENS5_IJNS4_1CILi2EEESB_NSA_ILi1EEEEEENS1_35KernelTmaWarpSpecializedCooperativeEEENS5_IJNSA_ILi256EEENSA_ILi128EEENSA_ILi32EEEEEENS_12float_e4m3_tENS5_IJlSC_lEEESK_SL_NS4_8TiledMMAINS4_8MMA_AtomIJNS4_4SM904GMMA31MMA_64x128x32_F32E4M3E4M3_SS_TNILNSP_7ScaleInE1ELSR_1EEEEEENS4_6LayoutINS5_IJSB_SC_SC_EEENS5_IJSC_NSA_ILi0EEESW_EEEEENS5_IJNS4_10UnderscoreESZ_SZ_EEEEENS4_23SM90_TMA_LOAD_MULTICASTENS4_14ComposedLayoutINS4_7SwizzleILi1ELi4ELi3EEENS4_18smem_ptr_flag_bitsILi8EEENSU_INS5_IJNSA_ILi8EEESI_EEENS5_IJSI_SC_EEEEEEEvNS4_8identityES12_S1C_vS1D_EENS_8epilogue10collective6detail29Sm90TmaWarpSpecializedAdapterINS1G_15DefaultEpilogueISK_SL_SL_NS1F_6thread17LinearCombinationISK_Li1EffLNS1K_9ScaleType4KindE0ELNS_15FloatRoundStyleE2ESK_EENS1_15EpilogueDefaultEEEEEvvEEEEvNT_6ParamsE,@"STO_CUDA_ENTRY STV_DEFAULT"
_ZN7cutlass13device_kernelINS_4gemm6kernel13GemmUniversalIN4cute5tupleIJiiiiEEENS1_10collective13CollectiveMmaINS1_37MainloopSm90TmaGmmaWarpSpecializedFP8ILi4ENS5_IJNS4_1CILi2EEESB_NSA_ILi1EEEEEENS1_35KernelTmaWarpSpecializedCooperativeEEENS5_IJNSA_ILi256EEENSA_ILi128EEENSA_ILi32EEEEEENS_12float_e4m3_tENS5_IJlSC_lEEESK_SL_NS4_8TiledMMAINS4_8MMA_AtomIJNS4_4SM904GMMA31MMA_64x128x32_F32E4M3E4M3_SS_TNILNSP_7ScaleInE1ELSR_1EEEEEENS4_6LayoutINS5_IJSB_SC_SC_EEENS5_IJSC_NSA_ILi0EEESW_EEEEENS5_IJNS4_10UnderscoreESZ_SZ_EEEEENS4_23SM90_TMA_LOAD_MULTICASTENS4_14ComposedLayoutINS4_7SwizzleILi1ELi4ELi3EEENS4_18smem_ptr_flag_bitsILi8EEENSU_INS5_IJNSA_ILi8EEESI_EEENS5_IJSI_SC_EEEEEEEvNS4_8identityES12_S1C_vS1D_EENS_8epilogue10collective6detail29Sm90TmaWarpSpecializedAdapterINS1G_15DefaultEpilogueISK_SL_SL_NS1F_6thread17LinearCombinationISK_Li1EffLNS1K_9ScaleType4KindE0ELNS_15FloatRoundStyleE2ESK_EENS1_15EpilogueDefaultEEEEEvvEEEEvNT_6ParamsE:
[----:B------:R-:W0:Y:S02]  /*0000*/  LDC R1, c[0x0][0x28] ;  /* 0x00000a00ff017b82 */ /* 0x000e240000000800 */
[----:B0-----:R-:W-:Y:S01]  /*0010*/  VIADD R1, R1, 0xfffffef8 ;  /* 0xfffffef801017836 */ /* 0x001fe20000000000 */
[----:B------:R-:W0:Y:S01]  /*0020*/  S2R R4, SR_TID.X ;  /* 0x0000000000047919 */ /* 0x000e220000002100 */
[----:B------:R-:W-:Y:S01]  /*0030*/  ELECT P0, URZ, PT ;  /* 0x00000000003f782f */ /* 0x000fe20003800000 */
[----:B------:R-:W-:Y:S01]  /*0040*/  BSSY B0, `(.L_x_0) ;  /* 0x0000015000007945 */ /* 0x000fe20003800000 */
[--C-:B0-----:R-:W-:Y:S02]  /*0050*/  SHF.R.U32.HI R0, RZ, 0x5, R4.reuse ;  /* 0x00000005ff007819 */ /* 0x101fe40000011604 */
[----:B------:R-:W-:-:S03]  /*0060*/  SHF.R.U32.HI R2, RZ, 0x7, R4 ;  /* 0x00000007ff027819 */ /* 0x000fc60000011604 */
[----:B------:R-:W0:Y:S04]  /*0070*/  SHFL.IDX PT, R3, R0, RZ, 0x1f ;  /* 0x00001fff00037589 */ /* 0x000e2800000e0000 */
[----:B------:R-:W1:Y:S01]  /*0080*/  SHFL.IDX PT, R2, R2, RZ, 0x1f ;  /* 0x00001fff02027589 */ /* 0x000e6200000e0000 */
[----:B0-----:R-:W-:Y:S02]  /*0090*/  R2UR UR4, R3 ;  /* 0x00000000030472ca */ /* 0x001fe400000e0000 */
[----:B-1----:R-:W-:-:S11]  /*00a0*/  R2UR UR6, R2 ;  /* 0x00000000020672ca */ /* 0x002fd600000e0000 */
[----:B------:R-:W-:Y:S02]  /*00b0*/  USHF.R.S32.HI UR5, URZ, 0x1f, UR4 ;  /* 0x0000001f3f057899 */ /* 0x000fe40008011404 */
[----:B------:R-:W-:Y:S02]  /*00c0*/  ISETP.NE.OR P0, PT, RZ, UR4, !P0 ;  /* 0x00000004ff007c0c */ /* 0x000fe4000c705670 */
[----:B------:R-:W-:-:S04]  /*00d0*/  ULEA.HI UR5, UR5, UR4, URZ, 0x2 ;  /* 0x0000000405057291 */ /* 0x000fc8000f8f103f */
[----:B------:R-:W-:-:S04]  /*00e0*/  ULOP3.LUT UR5, UR5, 0xfffffffc, URZ, 0xc0, !UPT ;  /* 0xfffffffc05057892 */ /* 0x000fc8000f8ec03f */
[----:B------:R-:W-:-:S03]  /*00f0*/  UIADD3 UR8, UR4, -UR5, URZ ;  /* 0x8000000504087290 */ /* 0x000fc6000fffe03f */
[----:B------:R-:W-:Y:S09]  /*0100*/  @P0 BRA `(.L_x_1) ;  /* 0x0000000000200947 */ /* 0x000ff20003800000 */
[----:B------:R-:W-:Y:S02]  /*0110*/  ULDC.64 UR4, c[0x0][0x198] ;  /* 0x0000660000047ab9 */ /* 0x000fe40000000a00 */
[----:B------:R-:W-:Y:S02]  /*0120*/  UIADD3 UR10, UP0, UR4, 0xf0, URZ ;  /* 0x000000f0040a7890 */ /* 0x000fe4000ff1e03f */
[----:B------:R-:W-:Y:S02]  /*0130*/  UIADD3 UR4, UP1, UR4, 0x1f0, URZ ;  /* 0x000001f004047890 */ /* 0x000fe4000ff3e03f */
[----:B------:R-:W-:Y:S02]  /*0140*/  UIADD3.X UR11, URZ, UR5, URZ, UP0, !UPT ;  /* 0x000000053f0b7290 */ /* 0x000fe400087fe43f */
[----:B------:R-:W-:-:S07]  /*0150*/  UIADD3.X UR5, URZ, UR5, URZ, UP1, !UPT ;  /* 0x000000053f057290 */ /* 0x000fce0008ffe43f */
[----:B------:R0:W-:Y:S02]  /*0160*/  UTMACCTL.PF [UR10] ;  /* 0x000000000a0079b9 */ /* 0x0001e40008040000 */
[----:B------:R0:W-:Y:S02]  /*0170*/  UTMACCTL.PF [UR4] ;  /* 0x00000000040079b9 */ /* 0x0001e40008040000 */
[----:B0-----:R-:W-:Y:S01]  /*0180*/  NOP ;  /* 0x0000000000007918 */ /* 0x001fe20000000000 */
.L_x_1:
[----:B------:R-:W-:Y:S05]  /*0190*/  BSYNC B0 ;  /* 0x0000000000007941 */ /* 0x000fea0003800000 */
.L_x_0:
[----:B------:R-:W0:Y:S01]  /*01a0*/  SHFL.IDX PT, R3, R0, RZ, 0x1f ;  /* 0x00001fff00037589 */ /* 0x000e2200000e0000 */
[----:B------:R-:W-:Y:S01]  /*01b0*/  UISETP.NE.AND UP0, UPT, UR8, 0x3, UPT ;  /* 0x000000030800788c */ /* 0x000fe2000bf05270 */
[----:B------:R-:W-:Y:S01]  /*01c0*/  ISETP.NE.AND P1, PT, RZ, UR6, PT ;  /* 0x00000006ff007c0c */ /* 0x000fe2000bf25270 */
[----:B------:R-:W-:Y:S02]  /*01d0*/  UIADD3 UR10, UR6, -0x1, URZ ;  /* 0xffffffff060a7890 */ /* 0x000fe4000fffe03f */
[----:B------:R-:W-:Y:S02]  /*01e0*/  UISETP.EQ.OR UP0, UPT, UR8, URZ, !UP0 ;  /* 0x0000003f0800728c */ /* 0x000fe4000c702670 */
[----:B------:R-:W-:Y:S02]  /*01f0*/  UISETP.GE.U32.AND UP1, UPT, UR10, 0x2, UPT ;  /* 0x000000020a00788c */ /* 0x000fe4000bf26070 */
[----:B------:R-:W-:-:S04]  /*0200*/  UISETP.EQ.AND UP0, UPT, UR6, URZ, UP0 ;  /* 0x0000003f0600728c */ /* 0x000fc80008702270 */
[----:B------:R-:W-:-:S04]  /*0210*/  USEL UR13, URZ, 0x1, !UP0 ;  /* 0x000000013f0d7887 */ /* 0x000fc8000c000000 */
[----:B------:R-:W-:Y:S01]  /*0220*/  USEL UR13, UR13, 0x2, UP1 ;  /* 0x000000020d0d7887 */ /* 0x000fe20008800000 */
[----:B0-----:R-:W-:-:S13]  /*0230*/  ISETP.NE.AND P0, PT, R3, RZ, PT ;  /* 0x000000ff0300720c */ /* 0x001fda0003f05270 */
[----:B------:R-:W-:Y:S05]  /*0240*/  @P0 BRA `(.L_x_2) ;  /* 0x0000000000580947 */ /* 0x000fea0003800000 */
[----:B------:R-:W0:Y:S01]  /*0250*/  S2UR UR9, SR_CgaCtaId ;  /* 0x00000000000979c3 */ /* 0x000e220000008800 */
[----:B------:R-:W-:Y:S01]  /*0260*/  UMOV UR4, 0x400 ;  /* 0x0000040000047882 */ /* 0x000fe20000000000 */
[----:B------:R-:W-:Y:S01]  /*0270*/  UMOV UR5, 0x1 ;  /* 0x0000000100057882 */ /* 0x000fe20000000000 */
[----:B------:R-:W-:Y:S01]  /*0280*/  UMOV UR6, 0x6 ;  /* 0x0000000600067882 */ /* 0x000fe20000000000 */
[----:B------:R-:W-:Y:S01]  /*0290*/  ELECT P0, URZ, PT ;  /* 0x00000000003f782f */ /* 0x000fe20003800000 */
[----:B------:R-:W-:-:S04]  /*02a0*/  UIADD3 UR6, -UR6, 0x100000, URZ ;  /* 0x0010000006067890 */ /* 0x000fc8000fffe13f */
[----:B------:R-:W-:Y:S02]  /*02b0*/  USHF.L.U32 UR7, UR6, 0xb, URZ ;  /* 0x0000000b06077899 */ /* 0x000fe4000800063f */
[----:B------:R-:W-:Y:S02]  /*02c0*/  USHF.L.U32 UR6, UR6, 0x1, URZ ;  /* 0x0000000106067899 */ /* 0x000fe4000800063f */
[----:B0-----:R-:W-:Y:S02]  /*02d0*/  ULEA UR9, UR9, UR4, 0x18 ;  /* 0x0000000409097291 */ /* 0x001fe4000f8ec03f */
[----:B------:R-:W-:-:S04]  /*02e0*/  UIADD3 UR4, -UR5, 0x100000, URZ ;  /* 0x0010000005047890 */ /* 0x000fc8000fffe13f */
[----:B------:R-:W-:Y:S02]  /*02f0*/  USHF.L.U32 UR5, UR4, 0xb, URZ ;  /* 0x0000000b04057899 */ /* 0x000fe4000800063f */
[----:B------:R-:W-:Y:S01]  /*0300*/  USHF.L.U32 UR4, UR4, 0x1, URZ ;  /* 0x0000000104047899 */ /* 0x000fe2000800063f */
[----:B------:R-:W0:Y:S11]  /*0310*/  FENCE.VIEW.ASYNC.S ;  /* 0x00000000000073c6 */ /* 0x000e360000000000 */
[----:B0-----:R0:W1:Y:S01]  /*0320*/  SYNCS.EXCH.64 URZ, [UR9], UR4 ;  /* 0x00000004093f75b2 */ /* 0x0010620008000100 */
[----:B------:R0:W2:Y:S01]  /*0330*/  SYNCS.EXCH.64 URZ, [UR9+0x20], UR6 ;  /* 0x00002006093f75b2 */ /* 0x0000a20008000100 */
[----:B------:R0:W3:Y:S01]  /*0340*/  SYNCS.EXCH.64 URZ, [UR9+0x8], UR4 ;  /* 0x00000804093f75b2 */ /* 0x0000e20008000100 */
[----:B------:R0:W4:Y:S01]  /*0350*/  SYNCS.EXCH.64 URZ, [UR9+0x28], UR6 ;  /* 0x00002806093f75b2 */ /* 0x0001220008000100 */
[----:B------:R0:W0:Y:S01]  /*0360*/  SYNCS.EXCH.64 URZ, [UR9+0x10], UR4 ;  /* 0x00001004093f75b2 */ /* 0x0000220008000100 */
[----:B------:R0:W0:Y:S01]  /*0370*/  SYNCS.EXCH.64 URZ, [UR9+0x30], UR6 ;  /* 0x00003006093f75b2 */ /* 0x0000220008000100 */
[----:B------:R0:W0:Y:S01]  /*0380*/  SYNCS.EXCH.64 URZ, [UR9+0x18], UR4 ;  /* 0x00001804093f75b2 */ /* 0x0000220008000100 */
[----:B------:R0:W0:Y:S01]  /*0390*/  SYNCS.EXCH.64 URZ, [UR9+0x38], UR6 ;  /* 0x00003806093f75b2 */ /* 0x0000220008000100 */
[----:B------:R-:W-:Y:S01]  /*03a0*/  NOP ;  /* 0x0000000000007918 */ /* 0x000fe20000000000 */
.L_x_2:
[----:B------:R-:W-:Y:S01]  /*03b0*/  SHF.R.S32.HI R2, RZ, 0x1f, R4 ;  /* 0x0000001fff027819 */ /* 0x000fe20000011404 */
[----:B------:R-:W5:Y:S01]  /*03c0*/  SHFL.IDX PT, R0, R0, RZ, 0x1f ;  /* 0x00001fff00007589 */ /* 0x000f6200000e0000 */
[----:B0-----:R-:W0:Y:S01]  /*03d0*/  S2UR UR9, SR_CTAID.X ;  /* 0x00000000000979c3 */ /* 0x001e220000002500 */
[----:B------:R-:W-:Y:S02]  /*03e0*/  ELECT P0, URZ, PT ;  /* 0x00000000003f782f */ /* 0x000fe40003800000 */
[----:B------:R-:W-:Y:S01]  /*03f0*/  LEA.HI R2, R2, R4, RZ, 0x7 ;  /* 0x0000000402027211 */ /* 0x000fe200078f38ff */
[----:B------:R-:W-:Y:S01]  /*0400*/  ULDC UR4, c[0x0][0x150] ;  /* 0x0000540000047ab9 */ /* 0x000fe20000000800 */
[----:B------:R-:W-:Y:S01]  /*0410*/  SHF.R.S32.HI R6, RZ, 0x1f, R3 ;  /* 0x0000001fff067819 */ /* 0x000fe20000011403 */
[----:B------:R-:W-:Y:S01]  /*0420*/  NOP ;  /* 0x0000000000007918 */ /* 0x000fe20000000000 */
[----:B------:R-:W-:Y:S01]  /*0430*/  LOP3.LUT R2, R2, 0xffffff80, RZ, 0xc0, !PT ;  /* 0xffffff8002027812 */ /* 0x000fe200078ec0ff */
[----:B------:R-:W-:Y:S01]  /*0440*/  NOP ;  /* 0x0000000000007918 */ /* 0x000fe20000000000 */
[----:B------:R-:W-:Y:S01]  /*0450*/  LEA.HI R6, R6, R3, RZ, 0x2 ;  /* 0x0000000306067211 */ /* 0x000fe200078f10ff */
[----:B------:R-:W1:Y:S02]  /*0460*/  LDC R8, c[0x0][0x144] ;  /* 0x00005100ff087b82 */ /* 0x000e640000000800 */
[----:B------:R-:W-:Y:S01]  /*0470*/  IMAD.IADD R4, R4, 0x1, -R2 ;  /* 0x0000000104047824 */ /* 0x000fe200078e0a02 */
[----:B------:R-:W-:Y:S01]  /*0480*/  LOP3.LUT R6, R6, 0x3ffffffc, RZ, 0xc0, !PT ;  /* 0x3ffffffc06067812 */ /* 0x000fe200078ec0ff */
[----:B------:R-:W2:Y:S03]  /*0490*/  S2R R2, SR_CTAID.Y ;  /* 0x0000000000027919 */ /* 0x000ea60000002600 */
[----:B------:R-:W-:Y:S01]  /*04a0*/  SHF.R.S32.HI R5, RZ, 0x1f, R4 ;  /* 0x0000001fff057819 */ /* 0x000fe20000011404 */
[----:B------:R-:W-:Y:S01]  /*04b0*/  IMAD.IADD R6, R3, 0x1, -R6 ;  /* 0x0000000103067824 */ /* 0x000fe200078e0a06 */
[----:B------:R-:W3:Y:S02]  /*04c0*/  LDC R11, c[0x0][0x148] ;  /* 0x00005200ff0b7b82 */ /* 0x000ee40000000800 */
[----:B------:R-:W-:-:S02]  /*04d0*/  LEA.HI R5, R5, R4, RZ, 0x3 ;  /* 0x0000000405057211 */ /* 0x000fc400078f18ff */
[----:B-----5:R-:W-:Y:S02]  /*04e0*/  ISETP.NE.OR P0, PT, R0, RZ, !P0 ;  /* 0x000000ff0000720c */ /* 0x020fe40004705670 */
[--C-:B------:R-:W-:Y:S02]  /*04f0*/  SHF.R.S32.HI R0, RZ, 0x3, R5.reuse ;  /* 0x00000003ff007819 */ /* 0x100fe40000011405 */
[----:B------:R-:W-:Y:S02]  /*0500*/  SHF.R.S32.HI R5, RZ, 0x1f, R5 ;  /* 0x0000001fff057819 */ /* 0x000fe40000011405 */
[----:B0-----:R-:W-:Y:S02]  /*0510*/  I2FP.F32.U32 R7, UR9 ;  /* 0x0000000900077c45 */ /* 0x001fe40008201000 */
[----:B------:R-:W-:-:S03]  /*0520*/  LEA.HI R5, R5, R0, RZ, 0x2 ;  /* 0x0000000005057211 */ /* 0x000fc600078f10ff */
[----:B------:R-:W-:Y:S01]  /*0530*/  FMUL R7, R7, UR4 ;  /* 0x0000000407077c20 */ /* 0x000fe20008400000 */
[----:B------:R-:W-:Y:S01]  /*0540*/  LOP3.LUT R5, R5, 0xfffffffc, RZ, 0xc0, !PT ;  /* 0xfffffffc05057812 */ /* 0x000fe200078ec0ff */
[----:B------:R-:W-:Y:S01]  /*0550*/  VOTEU.ALL UP0, P0 ;  /* 0x00000000003f7886 */ /* 0x000fe20000000000 */
[----:B------:R-:W-:Y:S01]  /*0560*/  ULDC UR4, c[0x0][0x154] ;  /* 0x0000550000047ab9 */ /* 0x000fe20000000800 */
[----:B------:R-:W-:Y:S02]  /*0570*/  VOTEU.ALL UP1, P0 ;  /* 0x00000000003f7886 */ /* 0x000fe40000020000 */
[----:B------:R-:W0:Y:S01]  /*0580*/  F2I.U32.TRUNC.NTZ R7, R7 ;  /* 0x0000000700077305 */ /* 0x000e22000020f000 */
[----:B------:R-:W-:Y:S01]  /*0590*/  IMAD.IADD R5, R0, 0x1, -R5 ;  /* 0x0000000100057824 */ /* 0x000fe200078e0a05 */
[----:B------:R-:W5:Y:S01]  /*05a0*/  @!UP0 S2UR UR7, SR_CgaCtaId ;  /* 0x00000000000789c3 */ /* 0x000f620000008800 */
[----:B------:R-:W-:Y:S02]  /*05b0*/  @!UP0 UMOV UR6, 0x400 ;  /* 0x0000040000068882 */ /* 0x000fe40000000000 */
[----:B------:R-:W-:Y:S01]  /*05c0*/  IMAD R5, R6, 0x4, R5 ;  /* 0x0000000406057824 */ /* 0x000fe200078e0205 */
[----:B--2---:R-:W-:-:S04]  /*05d0*/  I2FP.F32.U32 R9, R2 ;  /* 0x0000000200097245 */ /* 0x004fc80000201000 */
[----:B------:R-:W-:Y:S01]  /*05e0*/  LEA.HI R0, R5, R5, RZ, 0x1 ;  /* 0x0000000505007211 */ /* 0x000fe200078f08ff */
[----:B------:R-:W-:Y:S01]  /*05f0*/  FMUL R9, R9, UR4 ;  /* 0x0000000409097c20 */ /* 0x000fe20008400000 */
[----:B------:R-:W-:Y:S02]  /*0600*/  UMOV UR4, 0x20 ;  /* 0x0000002000047882 */ /* 0x000fe40000000000 */
[----:B------:R-:W-:Y:S01]  /*0610*/  LOP3.LUT R6, R0, 0xfffffffe, RZ, 0xc0, !PT ;  /* 0xfffffffe00067812 */ /* 0x000fe200078ec0ff */
[----:B0-----:R-:W-:Y:S01]  /*0620*/  IMAD.MOV R13, RZ, RZ, -R7 ;  /* 0x000000ffff0d7224 */ /* 0x001fe200078e0a07 */
[----:B------:R-:W-:-:S04]  /*0630*/  @!UP0 UIADD3 UR4, -UR4, 0x100000, URZ ;  /* 0x0010000004048890 */ /* 0x000fc8000fffe13f */
[----:B------:R-:W-:Y:S02]  /*0640*/  @!UP0 USHF.L.U32 UR5, UR4, 0xb, URZ ;  /* 0x0000000b04058899 */ /* 0x000fe4000800063f */
[----:B------:R-:W-:Y:S01]  /*0650*/  @!UP0 USHF.L.U32 UR4, UR4, 0x1, URZ ;  /* 0x0000000104048899 */ /* 0x000fe2000800063f */
[----:B------:R-:W0:Y:S01]  /*0660*/  F2I.U32.TRUNC.NTZ R9, R9 ;  /* 0x0000000900097305 */ /* 0x000e22000020f000 */
[----:B-1----:R-:W-:Y:S02]  /*0670*/  IMAD R0, R8, R13, UR9 ;  /* 0x0000000908007e24 */ /* 0x002fe4000f8e020d */
[C---:B------:R-:W-:Y:S02]  /*0680*/  IMAD.IADD R7, R5.reuse, 0x1, -R6 ;  /* 0x0000000105077824 */ /* 0x040fe400078e0a06 */
[----:B------:R-:W-:-:S03]  /*0690*/  IMAD.SHL.U32 R6, R5, 0x4, RZ ;  /* 0x0000000405067824 */ /* 0x000fc600078e00ff */
[----:B------:R-:W-:Y:S01]  /*06a0*/  ISETP.NE.AND P2, PT, R7, R0, PT ;  /* 0x000000000700720c */ /* 0x000fe20003f45270 */
[----:B-----5:R-:W-:Y:S01]  /*06b0*/  @!UP0 ULEA UR6, UR7, UR6, 0x18 ;  /* 0x0000000607068291 */ /* 0x020fe2000f8ec03f */
[----:B------:R-:W-:Y:S01]  /*06c0*/  LOP3.LUT R10, R5, 0xc, R6, 0x78, !PT ;  /* 0x0000000c050a7812 */ /* 0x000fe200078e7806 */
[----:B------:R-:W1:Y:S01]  /*06d0*/  LDC R7, c[0x0][0x140] ;  /* 0x00005000ff077b82 */ /* 0x000e620000000800 */
[----:B------:R-:W-:Y:S01]  /*06e0*/  VOTEU.ALL UP0, P0 ;  /* 0x00000000003f7886 */ /* 0x000fe20000000000 */
[----:B------:R-:W-:Y:S01]  /*06f0*/  LOP3.LUT P0, RZ, R4, 0x7, RZ, 0xc0, !PT ;  /* 0x0000000704ff7812 */ /* 0x000fe2000780c0ff */
[----:B0-----:R-:W-:Y:S01]  /*0700*/  IMAD.MOV R12, RZ, RZ, -R9 ;  /* 0x000000ffff0c7224 */ /* 0x001fe200078e0a09 */
[----:B------:R0:W-:Y:S01]  /*0710*/  STL [R1+0x7c], R10 ;  /* 0x00007c0a01007387 */ /* 0x0001e20000100800 */
[----:B------:R-:W-:Y:S01]  /*0720*/  IMAD.MOV.U32 R4, RZ, RZ, 0x1 ;  /* 0x00000001ff047424 */ /* 0x000fe200078e00ff */
[----:B------:R-:W-:Y:S01]  /*0730*/  ISETP.LT.U32.AND P0, PT, R10, 0x4, !P0 ;  /* 0x000000040a00780c */ /* 0x000fe20004701070 */
[----:B---3--:R-:W-:-:S03]  /*0740*/  IMAD R6, R11, R12, R2 ;  /* 0x0000000c0b067224 */ /* 0x008fc600078e0202 */
[----:B------:R-:W-:Y:S01]  /*0750*/  @P2 LEA.HI R5, R10, R10, RZ, 0x1 ;  /* 0x0000000a0a052211 */ /* 0x000fe200078f08ff */
[----:B------:R-:W2:Y:S02]  /*0760*/  FENCE.VIEW.ASYNC.S ;  /* 0x00000000000073c6 */ /* 0x000ea40000000000 */
[----:B--2---:R0:W2:Y:S01]  /*0770*/  @!UP0 SYNCS.EXCH.64 URZ, [UR6+0x50], UR4 ;  /* 0x00005004063f85b2 */ /* 0x0040a20008000100 */
[----:B------:R-:W-:-:S04]  /*0780*/  @P2 SHF.R.S32.HI R5, RZ, 0x1, R5 ;  /* 0x00000001ff052819 */ /* 0x000fc80000011405 */
[----:B------:R-:W-:Y:S02]  /*0790*/  @P2 ISETP.NE.AND P3, PT, R5, R6, PT ;  /* 0x000000060500220c */ /* 0x000fe40003f65270 */
[----:B------:R-:W-:Y:S02]  /*07a0*/  SEL R5, RZ, 0x1, !P0 ;  /* 0x00000001ff057807 */ /* 0x000fe40004000000 */
[----:B------:R-:W-:Y:S02]  /*07b0*/  @P2 SEL R4, RZ, 0x1, P3 ;  /* 0x00000001ff042807 */ /* 0x000fe40001800000 */
[----:B-1----:R-:W-:Y:S02]  /*07c0*/  ISETP.EQ.U32.AND P5, PT, R7, 0x1, PT ;  /* 0x000000010700780c */ /* 0x002fe40003fa2070 */
[----:B------:R-:W-:Y:S01]  /*07d0*/  LOP3.LUT R4, R4, R5, RZ, 0xc0, !PT ;  /* 0x0000000504047212 */ /* 0x000fe200078ec0ff */
[----:B------:R0:W1:Y:S01]  /*07e0*/  @!UP1 SYNCS.EXCH.64 URZ, [UR6+0x58], UR4 ;  /* 0x00005804063f95b2 */ /* 0x0000620008000100 */
[----:B------:R-:W-:-:S03]  /*07f0*/  NOP ;  /* 0x0000000000007918 */ /* 0x000fc60000000000 */
[----:B------:R0:W-:Y:S06]  /*0800*/  STL [R1+0x78], R4 ;  /* 0x0000780401007387 */ /* 0x0001ec0000100800 */
[----:B--2---:R-:W-:Y:S05]  /*0810*/  @!P5 BRA `(.L_x_3) ;  /* 0x000000000008d947 */ /* 0x004fea0003800000 */
[----:B-1--4-:R-:W-:Y:S01]  /*0820*/  UCGABAR_ARV ;  /* 0x00000000000079c7 */ /* 0x012fe20008000000 */
[----:B------:R-:W-:Y:S05]  /*0830*/  BRA `(.L_x_4) ;  /* 0x0000000000047947 */ /* 0x000fea0003800000 */
.L_x_3:
[----:B-1--4-:R-:W-:Y:S01]  /*0840*/  NOP ;  /* 0x0000000000007918 */ /* 0x012fe20000000000 */
.L_x_4:
[----:B------:R-:W1:Y:S01]  /*0850*/  LDC R3, c[0x0][0x65c] ;  /* 0x00019700ff037b82 */ /* 0x000e620000000800 */
[----:B0-----:R-:W-:Y:S02]  /*0860*/  IMAD.U32 R4, RZ, RZ, UR9 ;  /* 0x00000009ff047e24 */ /* 0x001fe4000f8e00ff */
[----:B------:R-:W-:Y:S01]  /*0870*/  IMAD.MOV.U32 R5, RZ, RZ, RZ ;  /* 0x000000ffff057224 */ /* 0x000fe200078e00ff */
[----:B-1----:R-:W-:-:S13]  /*0880*/  ISETP.NE.AND P4, PT, R3, 0x1, PT ;  /* 0x000000010300780c */ /* 0x002fda0003f85270 */
[----:B------:R-:W0:Y:S01]  /*0890*/  @P4 LDC R7, c[0x0][0x10] ;  /* 0x00000400ff074b82 */ /* 0x000e220000000800 */
[----:B------:R-:W-:Y:S02]  /*08a0*/  @P4 IMAD.MOV.U32 R3, RZ, RZ, RZ ;  /* 0x000000ffff034224 */ /* 0x000fe400078e00ff */
[----:B------:R-:W-:-:S05]  /*08b0*/  @P4 IMAD.MOV.U32 R13, RZ, RZ, RZ ;  /* 0x000000ffff0d4224 */ /* 0x000fca00078e00ff */
[----:B------:R-:W1:Y:S01]  /*08c0*/  @!P4 LDC R9, c[0x0][0xc] ;  /* 0x00000300ff09cb82 */ /* 0x000e620000000800 */
[----:B0-----:R-:W-:-:S04]  /*08d0*/  @P4 IMAD.WIDE.U32 R6, R7, UR9, R2 ;  /* 0x0000000907064c25 */ /* 0x001fc8000f8e0002 */
[----:B------:R-:W-:Y:S02]  /*08e0*/  @P4 IMAD.MOV.U32 R19, RZ, RZ, R6 ;  /* 0x000000ffff134224 */ /* 0x000fe400078e0006 */
[----:B------:R-:W-:Y:S02]  /*08f0*/  @P4 IMAD.IADD R23, R7, 0x1, R13 ;  /* 0x0000000107174824 */ /* 0x000fe400078e020d */
[----:B-1----:R-:W-:-:S04]  /*0900*/  @!P4 IMAD.WIDE.U32 R4, R2, R9, R4 ;  /* 0x000000090204c225 */ /* 0x002fc800078e0004 */
[----:B------:R-:W-:Y:S02]  /*0910*/  @!P4 IMAD.MOV.U32 R19, RZ, RZ, R4 ;  /* 0x000000ffff13c224 */ /* 0x000fe400078e0004 */
[----:B------:R-:W-:-:S03]  /*0920*/  @!P4 IMAD.MOV.U32 R23, RZ, RZ, R5 ;  /* 0x000000ffff17c224 */ /* 0x000fc600078e0005 */
[----:B------:R0:W-:Y:S04]  /*0930*/  STL [R1+0x84], R19 ;  /* 0x0000841301007387 */ /* 0x0001e80000100800 */
[----:B------:R0:W-:Y:S01]  /*0940*/  STL [R1+0x80], R23 ;  /* 0x0000801701007387 */ /* 0x0001e20000100800 */
[----:B------:R-:W-:Y:S05]  /*0950*/  @!P5 BRA `(.L_x_5) ;  /* 0x00000000000cd947 */ /* 0x000fea0003800000 */
[----:B------:R-:W-:Y:S01]  /*0960*/  UCGABAR_WAIT ;  /* 0x0000000000007dc7 */ /* 0x000fe20008000000 */
[----:B------:R-:W-:Y:S01]  /*0970*/  CCTL.IVALL ;  /* 0x00000000ff00798f */ /* 0x000fe20002000000 */
[----:B------:R-:W-:Y:S05]  /*0980*/  BRA `(.L_x_6) ;  /* 0x0000000000047947 */ /* 0x000fea0003800000 */
.L_x_5:
[----:B------:R-:W-:Y:S06]  /*0990*/  BAR.SYNC.DEFER_BLOCKING 0x0 ;  /* 0x0000000000007b1d */ /* 0x000fec0000010000 */
.L_x_6:
[----:B------:R-:W-:Y:S05]  /*09a0*/  @!P1 BRA `(.L_x_7) ;  /* 0x000000e000f49947 */ /* 0x000fea0003800000 */
[----:B------:R-:W-:-:S06]  /*09b0*/  UISETP.GT.U32.AND UP0, UPT, UR10, 0x1, UPT ;  /* 0x000000010a00788c */ /* 0x000fcc000bf04070 */
[----:B------:R-:W-:-:S13]  /*09c0*/  PLOP3.LUT P0, PT, PT, PT, UP0, 0x80, 0x0 ;  /* 0x000000000000781c */ /* 0x000fda0003f0f008 */
[----:B------:R-:W-:Y:S05]  /*09d0*/  @P0 EXIT ;  /* 0x000000000000094d */ /* 0x000fea0003800000 */
[----:B------:R-:W-:Y:S01]  /*09e0*/  IMAD.MOV.U32 R6, RZ, RZ, -0x1 ;  /* 0xffffffffff067424 */ /* 0x000fe200078e00ff */
[----:B------:R-:W-:Y:S01]  /*09f0*/  ULDC.64 UR4, c[0x0][0x650] ;  /* 0x0001940000047ab9 */ /* 0x000fe20000000a00 */
[----:B------:R-:W-:Y:S01]  /*0a00*/  IMAD.MOV.U32 R5, RZ, RZ, -0x1 ;  /* 0xffffffffff057424 */ /* 0x000fe200078e00ff */
[----:B------:R-:W-:Y:S01]  /*0a10*/  ISETP.GE.U32.AND P0, PT, R19, UR4, PT ;  /* 0x0000000413007c0c */ /* 0x000fe2000bf06070 */
[----:B------:R-:W-:Y:S01]  /*0a20*/  UMOV UR22, 0xffffffff ;  /* 0xffffffff00167882 */ /* 0x000fe20000000000 */
[----:B------:R1:W-:Y:S01]  /*0a30*/  STL [R1+0x8c], R6 ;  /* 0x00008c0601007387 */ /* 0x0003e20000100800 */
[----:B------:R-:W-:Y:S02]  /*0a40*/  PRMT R4, RZ, 0x7610, R4 ;  /* 0x00007610ff047816 */ /* 0x000fe40000000004 */
[----:B------:R-:W-:Y:S01]  /*0a50*/  ISETP.GE.U32.AND.EX P0, PT, R23, UR5, PT, P0 ;  /* 0x0000000517007c0c */ /* 0x000fe2000bf06100 */
[----:B------:R1:W-:-:S12]  /*0a60*/  STL [R1+0x88], R5 ;  /* 0x0000880501007387 */ /* 0x0003d80000100800 */
[----:B-1----:R-:W-:Y:S05]  /*0a70*/  @P0 BRA `(.L_x_8) ;  /* 0x0000000400380947 */ /* 0x002fea0003800000 */
[----:B------:R-:W1:Y:S01]  /*0a80*/  LDC.64 R14, c[0x0][0x628] ;  /* 0x00018a00ff0e7b82 */ /* 0x000e620000000a00 */
[----:B------:R-:W-:Y:S02]  /*0a90*/  IMAD.MOV.U32 R4, RZ, RZ, R19 ;  /* 0x000000ffff047224 */ /* 0x000fe400078e0013 */
[----:B------:R-:W-:-:S05]  /*0aa0*/  IMAD.MOV.U32 R5, RZ, RZ, R23 ;  /* 0x000000ffff057224 */ /* 0x000fca00078e0017 */
[----:B------:R-:W2:Y:S08]  /*0ab0*/  LDC R10, c[0x0][0x630] ;  /* 0x00018c00ff0a7b82 */ /* 0x000eb00000000800 */
[----:B------:R-:W3:Y:S01]  /*0ac0*/  LDC.64 R16, c[0x0][0x620] ;  /* 0x00018800ff107b82 */ /* 0x000ee20000000a00 */
[----:B-1----:R-:W-:-:S04]  /*0ad0*/  ISETP.NE.U32.AND P0, PT, R14, RZ, PT ;  /* 0x000000ff0e00720c */ /* 0x002fc80003f05070 */
[----:B------:R-:W-:-:S13]  /*0ae0*/  ISETP.NE.AND.EX P0, PT, R15, RZ, PT, P0 ;  /* 0x000000ff0f00720c */ /* 0x000fda0003f05300 */
[----:B--23--:R-:W-:Y:S05]  /*0af0*/  @!P0 BRA `(.L_x_9) ;  /* 0x0000000000288947 */ /* 0x00cfea0003800000 */
[----:B------:R-:W1:Y:S02]  /*0b00*/  LDC R9, c[0x0][0x634] ;  /* 0x00018d00ff097b82 */ /* 0x000e640000000800 */
[----:B-1----:R-:W-:-:S05]  /*0b10*/  IADD3 R9, P0, R19, R9, RZ ;  /* 0x0000000913097210 */ /* 0x002fca0007f1e0ff */
[----:B------:R-:W-:-:S04]  /*0b20*/  IMAD.X R13, RZ, RZ, R23, P0 ;  /* 0x000000ffff0d7224 */ /* 0x000fc800000e0617 */
[----:B------:R-:W-:-:S04]  /*0b30*/  IMAD.WIDE.U32 R4, R13, R14, RZ ;  /* 0x0000000e0d047225 */ /* 0x000fc800078e00ff */
[----:B------:R-:W-:-:S04]  /*0b40*/  IMAD.WIDE.U32 R6, P0, R9, R15, R4 ;  /* 0x0000000f09067225 */ /* 0x000fc80007800004 */
[----:B------:R-:W-:-:S04]  /*0b50*/  IMAD.WIDE.U32 R4, R9, R14, RZ ;  /* 0x0000000e09047225 */ /* 0x000fc800078e00ff */
[----:B------:R-:W-:Y:S01]  /*0b60*/  IMAD.X R9, RZ, RZ, RZ, P0 ;  /* 0x000000ffff097224 */ /* 0x000fe200000e06ff */
[----:B------:R-:W-:Y:S01]  /*0b70*/  IADD3 RZ, P0, R5, R6, RZ ;  /* 0x0000000605ff7210 */ /* 0x000fe20007f1e0ff */
[----:B------:R-:W-:-:S04]  /*0b80*/  IMAD.MOV.U32 R8, RZ, RZ, R7 ;  /* 0x000000ffff087224 */ /* 0x000fc800078e0007 */
[----:B------:R-:W-:-:S08]  /*0b90*/  IMAD.WIDE.U32.X R4, R13, R15, R8, P0 ;  /* 0x0000000f0d047225 */ /* 0x000fd000000e0408 */
.L_x_9:
[----:B------:R-:W1:Y:S01]  /*0ba0*/  LDC.64 R20, c[0x0][0x640] ;  /* 0x00019000ff147b82 */ /* 0x000e620000000a00 */
[-C--:B------:R-:W-:Y:S01]  /*0bb0*/  SHF.R.U64 R22, R4, R10.reuse, R5 ;  /* 0x0000000a04167219 */ /* 0x080fe20000001205 */
[----:B------:R-:W-:Y:S01]  /*0bc0*/  IMAD.MOV.U32 R4, RZ, RZ, R19 ;  /* 0x000000ffff047224 */ /* 0x000fe200078e0013 */
[----:B------:R-:W-:Y:S01]  /*0bd0*/  SHF.R.U32.HI R3, RZ, R10, R5 ;  /* 0x0000000aff037219 */ /* 0x000fe20000011605 */
[----:B------:R-:W-:Y:S01]  /*0be0*/  IMAD.MOV.U32 R5, RZ, RZ, R23 ;  /* 0x000000ffff057224 */ /* 0x000fe200078e0017 */
[----:B------:R-:W-:Y:S01]  /*0bf0*/  IADD3 R7, P0, RZ, -R22, RZ ;  /* 0x80000016ff077210 */ /* 0x000fe20007f1e0ff */
[----:B0-----:R-:W-:Y:S02]  /*0c00*/  IMAD R23, R11, R12, R2 ;  /* 0x0000000c0b177224 */ /* 0x001fe400078e0202 */
[----:B------:R-:W0:Y:S01]  /*0c10*/  LDC R8, c[0x0][0x618] ;  /* 0x00018600ff087b82 */ /* 0x000e220000000800 */
[----:B------:R-:W-:Y:S02]  /*0c20*/  IMAD.MOV.U32 R11, RZ, RZ, 0x1 ;  /* 0x00000001ff0b7424 */ /* 0x000fe400078e00ff */
[----:B------:R-:W-:-:S02]  /*0c30*/  IMAD.X R3, RZ, RZ, ~R3, P0 ;  /* 0x000000ffff037224 */ /* 0x000fc400000e0e03 */
[----:B------:R-:W-:-:S03]  /*0c40*/  IMAD.WIDE.U32 R4, R7, R16, R4 ;  /* 0x0000001007047225 */ /* 0x000fc600078e0004 */
[----:B------:R-:W2:Y:S01]  /*0c50*/  LDC R14, c[0x0][0x608] ;  /* 0x00018200ff0e7b82 */ /* 0x000ea20000000800 */
[----:B------:R-:W-:-:S04]  /*0c60*/  IMAD R6, R3, R16, RZ ;  /* 0x0000001003067224 */ /* 0x000fc800078e02ff */
[----:B------:R-:W-:-:S03]  /*0c70*/  IMAD R3, R7, R17, R6 ;  /* 0x0000001107037224 */ /* 0x000fc600078e0206 */
[----:B------:R-:W3:Y:S01]  /*0c80*/  LDC R18, c[0x0][0x658] ;  /* 0x00019600ff127b82 */ /* 0x000ee20000000800 */
[----:B------:R-:W-:Y:S01]  /*0c90*/  IMAD.IADD R3, R5, 0x1, R3 ;  /* 0x0000000105037824 */ /* 0x000fe200078e0203 */
[----:B-1----:R-:W-:Y:S01]  /*0ca0*/  ISETP.NE.U32.AND P0, PT, R20, RZ, PT ;  /* 0x000000ff1400720c */ /* 0x002fe20003f05070 */
[----:B------:R-:W-:-:S03]  /*0cb0*/  IMAD.MOV.U32 R5, RZ, RZ, -0x1 ;  /* 0xffffffffff057424 */ /* 0x000fc600078e00ff */
[----:B------:R-:W-:Y:S02]  /*0cc0*/  ISETP.NE.AND.EX P0, PT, R21, RZ, PT, P0 ;  /* 0x000000ff1500720c */ /* 0x000fe40003f05300 */
[----:B------:R-:W1:Y:S01]  /*0cd0*/  LDC R13, c[0x0][0x600] ;  /* 0x00018000ff0d7b82 */ /* 0x000e620000000800 */
[-CC-:B0-----:R-:W-:Y:S02]  /*0ce0*/  SHF.R.U64 R10, R4, R8.reuse, R3.reuse ;  /* 0x00000008040a7219 */ /* 0x181fe40000001203 */
[----:B------:R-:W-:-:S05]  /*0cf0*/  SHF.R.U32.HI R3, RZ, R8, R3 ;  /* 0x00000008ff037219 */ /* 0x000fca0000011603 */
[----:B------:R-:W0:Y:S01]  /*0d00*/  LDC R15, c[0x0][0x648] ;  /* 0x00019200ff0f7b82 */ /* 0x000e220000000800 */
[-CC-:B--2---:R-:W-:Y:S02]  /*0d10*/  SHF.R.U64 R19, R10, R14.reuse, R3.reuse ;  /* 0x0000000e0a137219 */ /* 0x184fe40000001203 */
[----:B------:R-:W-:-:S05]  /*0d20*/  SHF.R.U32.HI R3, RZ, R14, R3 ;  /* 0x0000000eff037219 */ /* 0x000fca0000011603 */
[----:B------:R-:W2:Y:S01]  /*0d30*/  LDC R17, c[0x0][0x638] ;  /* 0x00018e00ff117b82 */ /* 0x000ea20000000800 */
[-C--:B---3--:R-:W-:Y:S02]  /*0d40*/  SHF.L.U32 R2, R5, R18.reuse, RZ ;  /* 0x0000001205027219 */ /* 0x088fe400000006ff */
[--C-:B------:R-:W-:Y:S02]  /*0d50*/  SHF.R.U64 R12, R19, R18, R3.reuse ;  /* 0x00000012130c7219 */ /* 0x100fe40000001203 */
[----:B------:R-:W-:Y:S02]  /*0d60*/  LOP3.LUT R8, RZ, R2, RZ, 0x33, !PT ;  /* 0x00000002ff087212 */ /* 0x000fe400078e33ff */
[----:B------:R-:W-:Y:S01]  /*0d70*/  SHF.R.U32.HI R3, RZ, R18, R3 ;  /* 0x00000012ff037219 */ /* 0x000fe20000011603 */
[----:B------:R-:W3:Y:S01]  /*0d80*/  LDC R16, c[0x0][0x610] ;  /* 0x00018400ff107b82 */ /* 0x000ee20000000800 */
[----:B------:R-:W-:Y:S01]  /*0d90*/  IMAD.MOV.U32 R2, RZ, RZ, R12 ;  /* 0x000000ffff027224 */ /* 0x000fe200078e000c */
[----:B------:R-:W-:Y:S06]  /*0da0*/  @!P0 BRA `(.L_x_10) ;  /* 0x0000000000288947 */ /* 0x000fec0003800000 */
[----:B------:R-:W4:Y:S02]  /*0db0*/  LDC R7, c[0x0][0x64c] ;  /* 0x00019300ff077b82 */ /* 0x000f240000000800 */
[----:B----4-:R-:W-:-:S05]  /*0dc0*/  IADD3 R7, P0, R12, R7, RZ ;  /* 0x000000070c077210 */ /* 0x010fca0007f1e0ff */
        /* <DEDUP_REMOVED lines=8> */
.L_x_10:
[----:B0-----:R-:W-:Y:S01]  /*0e50*/  SHF.R.U64 R4, R2, R15, R3 ;  /* 0x0000000f02047219 */ /* 0x001fe20000001203 */
[----:B-1----:R-:W-:Y:S01]  /*0e60*/  VIADD R5, R13, 0xffffffff ;  /* 0xffffffff0d057836 */ /* 0x002fe20000000000 */
[----:B------:R-:W-:Y:S02]  /*0e70*/  SHF.L.U32 R2, R11, R18, RZ ;  /* 0x000000120b027219 */ /* 0x000fe400000006ff */
[----:B------:R-:W-:Y:S01]  /*0e80*/  LOP3.LUT R3, R19, R8, RZ, 0xc0, !PT ;  /* 0x0000000813037212 */ /* 0x000fe200078ec0ff */
[----:B------:R-:W-:Y:S01]  /*0e90*/  IMAD.MOV R6, RZ, RZ, -R4 ;  /* 0x000000ffff067224 */ /* 0x000fe200078e0a04 */
[----:B------:R-:W-:Y:S02]  /*0ea0*/  SEL R0, R0, R23, !P4 ;  /* 0x0000001700007207 */ /* 0x000fe40006000000 */
[----:B------:R-:W-:Y:S01]  /*0eb0*/  LOP3.LUT R5, R10, R5, RZ, 0xc0, !PT ;  /* 0x000000050a057212 */ /* 0x000fe200078ec0ff */
[----:B------:R-:W-:Y:S01]  /*0ec0*/  IMAD R3, R2, R4, R3 ;  /* 0x0000000402037224 */ /* 0x000fe200078e0203 */
[----:B------:R-:W-:Y:S01]  /*0ed0*/  R2UR UR22, R22 ;  /* 0x00000000161672ca */ /* 0x000fe200000e0000 */
[----:B--2---:R-:W-:-:S02]  /*0ee0*/  IMAD R2, R6, R17, R12 ;  /* 0x0000001106027224 */ /* 0x004fc400078e020c */
[----:B---3--:R-:W-:Y:S02]  /*0ef0*/  IMAD R0, R3, R16, R0 ;  /* 0x0000001003007224 */ /* 0x008fe400078e0200 */
[----:B------:R-:W-:Y:S02]  /*0f00*/  IMAD R3, R2, R13, R5 ;  /* 0x0000000d02037224 */ /* 0x000fe400078e0205 */
[----:B------:R-:W-:-:S03]  /*0f10*/  IMAD.MOV.U32 R4, RZ, RZ, 0x1 ;  /* 0x00000001ff047424 */ /* 0x000fc600078e00ff */
[----:B------:R-:W-:Y:S02]  /*0f20*/  SEL R2, R3, R0, !P4 ;  /* 0x0000000003027207 */ /* 0x000fe40006000000 */
[----:B------:R-:W-:-:S03]  /*0f30*/  SEL R0, R0, R3, !P4 ;  /* 0x0000000300007207 */ /* 0x000fc60006000000 */
[----:B------:R1:W-:Y:S04]  /*0f40*/  STL [R1+0x88], R2 ;  /* 0x0000880201007387 */ /* 0x0003e80000100800 */
[----:B------:R1:W-:Y:S02]  /*0f50*/  STL [R1+0x8c], R0 ;  /* 0x00008c0001007387 */ /* 0x0003e40000100800 */
.L_x_8:
[----:B------:R-:W-:-:S08]  /*0f60*/  NOP ;  /* 0x0000000000007918 */ /* 0x000fd00000000000 */
[----:B------:R-:W2:Y:S02]  /*0f70*/  USETMAXREG.TRY_ALLOC.CTAPOOL UP0, 0xe8 ;  /* 0x000000e8000079c8 */ /* 0x000ea40008000600 */
[----:B--2---:R-:W-:-:S13]  /*0f80*/  PLOP3.LUT P0, PT, PT, PT, UP0, 0x80, 0x0 ;  /* 0x000000000000781c */ /* 0x004fda0003f0f008 */
[----:B------:R-:W-:Y:S05]  /*0f90*/  @!P0 BRA `(.L_x_8) ;  /* 0xfffffffc00f08947 */ /* 0x000fea000383ffff */
[----:B------:R-:W-:Y:S01]  /*0fa0*/  ULDC.64 UR4, c[0x0][0x598] ;  /* 0x0001660000047ab9 */ /* 0x000fe20000000a00 */
[----:B------:R-:W-:Y:S01]  /*0fb0*/  ULDC.64 UR16, c[0x0][0x208] ;  /* 0x0000820000107ab9 */ /* 0x000fe20000000a00 */
[----:B------:R-:W-:-:S04]  /*0fc0*/  ISETP.NE.U32.AND P0, PT, RZ, UR4, PT ;  /* 0x00000004ff007c0c */ /* 0x000fc8000bf05070 */
[----:B------:R-:W-:-:S13]  /*0fd0*/  ISETP.NE.AND.EX P0, PT, RZ, UR5, PT, P0 ;  /* 0x00000005ff007c0c */ /* 0x000fda000bf05300 */
[----:B------:R-:W-:Y:S05]  /*0fe0*/  @!P0 BRA `(.L_x_11) ;  /* 0x0000000000208947 */ /* 0x000fea0003800000 */
[----:B-1----:R-:W1:Y:S02]  /*0ff0*/  LDC.64 R2, c[0x0][0x598] ;  /* 0x00016600ff027b82 */ /* 0x002e640000000a00 */
[----:B-1----:R-:W2:Y:S02]  /*1000*/  LDG.E.64 R2, desc[UR16][R2.64] ;  /* 0x0000001002027981 */ /* 0x002ea4000c1e1b00 */
[----:B--2---:R-:W-:-:S04]  /*1010*/  ISETP.NE.U32.AND P0, PT, R2, RZ, PT ;  /* 0x000000ff0200720c */ /* 0x004fc80003f05070 */
[----:B------:R-:W-:-:S13]  /*1020*/  ISETP.NE.AND.EX P0, PT, R3, RZ, PT, P0 ;  /* 0x000000ff0300720c */ /* 0x000fda0003f05300 */
[----:B------:R-:W-:Y:S05]  /*1030*/  @!P0 BRA `(.L_x_11) ;  /* 0x00000000000c8947 */ /* 0x000fea0003800000 */
[----:B------:R-:W2:Y:S02]  /*1040*/  LD.E R2, desc[UR16][R2.64] ;  /* 0x0000001002027980 */ /* 0x000ea4000c101900 */
[----:B--2---:R-:W-:Y:S01]  /*1050*/  R2UR UR20, R2 ;  /* 0x00000000021472ca */ /* 0x004fe200000e0000 */
[----:B------:R-:W-:-:S14]  /*1060*/  BRA `(.L_x_12) ;  /* 0x0000000000247947 */ /* 0x000fdc0003800000 */
.L_x_11:
[----:B------:R-:W-:Y:S02]  /*1070*/  ULDC.64 UR4, c[0x0][0x588] ;  /* 0x0001620000047ab9 */ /* 0x000fe40000000a00 */
[----:B------:R-:W-:-:S04]  /*1080*/  ISETP.NE.U32.AND P0, PT, RZ, UR4, PT ;  /* 0x00000004ff007c0c */ /* 0x000fc8000bf05070 */
[----:B------:R-:W-:-:S13]  /*1090*/  ISETP.NE.AND.EX P0, PT, RZ, UR5, PT, P0 ;  /* 0x00000005ff007c0c */ /* 0x000fda000bf05300 */
[----:B------:R-:W-:Y:S05]  /*10a0*/  @!P0 BRA `(.L_x_13) ;  /* 0x0000000000108947 */ /* 0x000fea0003800000 */
[----:B-1----:R-:W1:Y:S02]  /*10b0*/  LDC.64 R2, c[0x0][0x588] ;  /* 0x00016200ff027b82 */ /* 0x002e640000000a00 */
[----:B-1----:R-:W2:Y:S02]  /*10c0*/  LDG.E R2, desc[UR16][R2.64] ;  /* 0x0000001002027981 */ /* 0x002ea4000c1e1900 */
[----:B--2---:R-:W-:Y:S01]  /*10d0*/  R2UR UR20, R2 ;  /* 0x00000000021472ca */ /* 0x004fe200000e0000 */
[----:B------:R-:W-:-:S14]  /*10e0*/  BRA `(.L_x_12) ;  /* 0x0000000000047947 */ /* 0x000fdc0003800000 */
.L_x_13:
[----:B------:R-:W-:-:S05]  /*10f0*/  ULDC UR20, c[0x0][0x580] ;  /* 0x0001600000147ab9 */ /* 0x000fca0000000800 */
.L_x_12:
[----:B------:R-:W-:Y:S02]  /*1100*/  ULDC.64 UR4, c[0x0][0x5a0] ;  /* 0x0001680000047ab9 */ /* 0x000fe40000000a00 */
        /* <DEDUP_REMOVED lines=11> */
.L_x_14:
        /* <DEDUP_REMOVED lines=8> */
.L_x_16:
[----:B------:R-:W-:-:S05]  /*1240*/  ULDC UR21, c[0x0][0x584] ;  /* 0x0001610000157ab9 */ /* 0x000fca0000000800 */
.L_x_15:
[----:B------:R-:W-:-:S13]  /*1250*/  LOP3.LUT P0, RZ, R4, 0xff, RZ, 0xc0, !PT ;  /* 0x000000ff04ff7812 */ /* 0x000fda000780c0ff */
[----:B------:R-:W-:Y:S05]  /*1260*/  @!P0 EXIT ;  /* 0x000000000000894d */ /* 0x000fea0003800000 */
[----:B------:R-:W-:Y:S01]  /*1270*/  ULDC UR4, c[0x0][0x28c] ;  /* 0x0000a30000047ab9 */ /* 0x000fe20000000800 */
[----:B------:R-:W-:Y:S02]  /*1280*/  ULOP3.LUT UR23, UR13, 0x1, URZ, 0xfc, !UPT ;  /* 0x000000010d177892 */ /* 0x000fe4000f8efc3f */
[----:B------:R-:W-:-:S04]  /*1290*/  UIADD3 UR4, UR4, 0x1f, URZ ;  /* 0x0000001f04047890 */ /* 0x000fc8000fffe03f */
[----:B------:R-:W-:-:S04]  /*12a0*/  USHF.R.S32.HI UR5, URZ, 0x1f, UR4 ;  /* 0x0000001f3f057899 */ /* 0x000fc80008011404 */
[----:B------:R-:W-:-:S03]  /*12b0*/  ULEA.HI UR5, UR5, UR4, URZ, 0x5 ;  /* 0x0000000405057291 */ /* 0x000fc6000f8f283f */
[----:B------:R-:W-:Y:S01]  /*12c0*/  UMOV UR4, URZ ;  /* 0x0000003f00047c82 */ /* 0x000fe20008000000 */
[----:B------:R-:W-:-:S03]  /*12d0*/  USHF.R.S32.HI UR12, URZ, 0x5, UR5 ;  /* 0x000000053f0c7899 */ /* 0x000fc60008011405 */
[----:B------:R-:W-:-:S09]  /*12e0*/  UMOV UR5, URZ ;  /* 0x0000003f00057c82 */ /* 0x000fd20008000000 */
.L_x_297:
[----:B-1----:R-:W1:Y:S01]  /*12f0*/  S2R R0, SR_TID.X ;  /* 0x0000000000007919 */ /* 0x002e620000002100 */
[----:B--2---:R-:W2:Y:S01]  /*1300*/  S2UR UR11, SR_CgaCtaId ;  /* 0x00000000000b79c3 */ /* 0x004ea20000008800 */
[----:B------:R-:W-:Y:S01]  /*1310*/  UMOV UR14, 0x400 ;  /* 0x00000400000e7882 */ /* 0x000fe20000000000 */
[----:B------:R-:W-:Y:S01]  /*1320*/  UMOV UR6, URZ ;  /* 0x0000003f00067c82 */ /* 0x000fe20008000000 */
[----:B------:R-:W-:Y:S01]  /*1330*/  STL [R1+0x74], RZ ;  /* 0x000074ff01007387 */ /* 0x000fe20000100800 */
[----:B------:R-:W-:Y:S01]  /*1340*/  UMOV UR7, URZ ;  /* 0x0000003f00077c82 */ /* 0x000fe20008000000 */
[----:B------:R-:W-:Y:S01]  /*1350*/  UMOV UR8, URZ ;  /* 0x0000003f00087c82 */ /* 0x000fe20008000000 */
[----:B------:R-:W-:Y:S01]  /*1360*/  UMOV UR18, UR5 ;  /* 0x0000000500127c82 */ /* 0x000fe20008000000 */
[----:B------:R-:W-:Y:S01]  /*1370*/  STL [R1+0x70], RZ ;  /* 0x000070ff01007387 */ /* 0x000fe20000100800 */
[----:B---3--:R-:W3:Y:S01]  /*1380*/  LDC R2, c[0x0][0x28c] ;  /* 0x0000a300ff027b82 */ /* 0x008ee20000000800 */
[----:B------:R-:W-:-:S02]  /*1390*/  CS2R R4, SRZ ;  /* 0x0000000000047805 */ /* 0x000fc4000001ff00 */
[----:B------:R-:W-:Y:S01]  /*13a0*/  CS2R R6, SRZ ;  /* 0x0000000000067805 */ /* 0x000fe2000001ff00 */
[----:B------:R-:W-:Y:S01]  /*13b0*/  STL [R1+0x6c], RZ ;  /* 0x00006cff01007387 */ /* 0x000fe20000100800 */
[----:B------:R-:W-:Y:S02]  /*13c0*/  CS2R R8, SRZ ;  /* 0x0000000000087805 */ /* 0x000fe4000001ff00 */
[----:B------:R-:W-:Y:S02]  /*13d0*/  CS2R R10, SRZ ;  /* 0x00000000000a7805 */ /* 0x000fe4000001ff00 */
[----:B------:R-:W-:Y:S01]  /*13e0*/  CS2R R12, SRZ ;  /* 0x00000000000c7805 */ /* 0x000fe2000001ff00 */
[----:B------:R-:W-:Y:S01]  /*13f0*/  STL [R1+0x68], RZ ;  /* 0x000068ff01007387 */ /* 0x000fe20000100800 */
[----:B------:R-:W-:Y:S02]  /*1400*/  CS2R R14, SRZ ;  /* 0x00000000000e7805 */ /* 0x000fe4000001ff00 */
[----:B------:R-:W-:-:S02]  /*1410*/  CS2R R16, SRZ ;  /* 0x0000000000107805 */ /* 0x000fc4000001ff00 */
[----:B0-----:R-:W-:Y:S01]  /*1420*/  CS2R R18, SRZ ;  /* 0x0000000000127805 */ /* 0x001fe2000001ff00 */
[----:B------:R-:W-:Y:S01]  /*1430*/  STL [R1+0x64], RZ ;  /* 0x000064ff01007387 */ /* 0x000fe20000100800 */
[----:B------:R-:W-:Y:S02]  /*1440*/  CS2R R20, SRZ ;  /* 0x0000000000147805 */ /* 0x000fe4000001ff00 */
[----:B------:R-:W-:Y:S02]  /*1450*/  CS2R R22, SRZ ;  /* 0x0000000000167805 */ /* 0x000fe4000001ff00 */
[----:B------:R-:W-:Y:S01]  /*1460*/  CS2R R152, SRZ ;  /* 0x0000000000987805 */ /* 0x000fe2000001ff00 */
[----:B------:R-:W-:Y:S01]  /*1470*/  STL [R1+0x60], RZ ;  /* 0x000060ff01007387 */ /* 0x000fe20000100800 */
[----:B--2---:R-:W-:Y:S01]  /*1480*/  ULEA UR14, UR11, UR14, 0x18 ;  /* 0x0000000e0b0e7291 */ /* 0x004fe2000f8ec03f */
[----:B------:R-:W-:Y:S02]  /*1490*/  CS2R R154, SRZ ;  /* 0x00000000009a7805 */ /* 0x000fe4000001ff00 */
[----:B------:R-:W-:Y:S01]  /*14a0*/  CS2R R156, SRZ ;  /* 0x00000000009c7805 */ /* 0x000fe2000001ff00 */
[----:B------:R-:W-:Y:S01]  /*14b0*/  STL [R1+0x5c], RZ ;  /* 0x00005cff01007387 */ /* 0x000fe20000100800 */
[----:B------:R-:W-:-:S02]  /*14c0*/  CS2R R158, SRZ ;  /* 0x00000000009e7805 */ /* 0x000fc4000001ff00 */
[----:B------:R-:W-:Y:S02]  /*14d0*/  CS2R R160, SRZ ;  /* 0x0000000000a07805 */ /* 0x000fe4000001ff00 */
[----:B------:R-:W-:Y:S02]  /*14e0*/  CS2R R162, SRZ ;  /* 0x0000000000a27805 */ /* 0x000fe4000001ff00 */
[----:B-1----:R-:W-:Y:S01]  /*14f0*/  LOP3.LUT R0, R0, 0x80, RZ, 0xc0, !PT ;  /* 0x0000008000007812 */ /* 0x002fe200078ec0ff */
[----:B------:R-:W-:Y:S01]  /*1500*/  STL [R1+0x58], RZ ;  /* 0x000058ff01007387 */ /* 0x000fe20000100800 */
[----:B---3--:R-:W-:Y:S02]  /*1510*/  ISETP.GE.AND P0, PT, R2, 0x1, PT ;  /* 0x000000010200780c */ /* 0x008fe40003f06270 */
[----:B------:R-:W-:Y:S02]  /*1520*/  CS2R R2, SRZ ;  /* 0x0000000000027805 */ /* 0x000fe4000001ff00 */
[----:B------:R-:W-:Y:S01]  /*1530*/  SHF.R.U32.HI R0, RZ, 0x7, R0 ;  /* 0x00000007ff007819 */ /* 0x000fe20000011600 */
[----:B------:R-:W-:Y:S01]  /*1540*/  STL [R1+0x54], RZ ;  /* 0x000054ff01007387 */ /* 0x000fe20000100800 */
[----:B------:R-:W-:-:S02]  /*1550*/  CS2R R164, SRZ ;  /* 0x0000000000a47805 */ /* 0x000fc4000001ff00 */
[----:B------:R-:W-:Y:S02]  /*1560*/  CS2R R166, SRZ ;  /* 0x0000000000a67805 */ /* 0x000fe4000001ff00 */
[----:B------:R-:W-:Y:S01]  /*1570*/  CS2R R168, SRZ ;  /* 0x0000000000a87805 */ /* 0x000fe2000001ff00 */
[----:B------:R-:W-:Y:S01]  /*1580*/  STL [R1+0x50], RZ ;  /* 0x000050ff01007387 */ /* 0x000fe20000100800 */
[----:B------:R-:W-:Y:S02]  /*1590*/  CS2R R170, SRZ ;  /* 0x0000000000aa7805 */ /* 0x000fe4000001ff00 */
[----:B------:R-:W-:Y:S02]  /*15a0*/  CS2R R172, SRZ ;  /* 0x0000000000ac7805 */ /* 0x000fe4000001ff00 */
[----:B------:R-:W-:Y:S01]  /*15b0*/  CS2R R174, SRZ ;  /* 0x0000000000ae7805 */ /* 0x000fe2000001ff00 */
[----:B------:R-:W0:Y:S01]  /*15c0*/  SHFL.IDX PT, R0, R0, RZ, 0x1f ;  /* 0x00001fff00007589 */ /* 0x000e2200000e0000 */
[----:B------:R-:W-:-:S02]  /*15d0*/  CS2R R176, SRZ ;  /* 0x0000000000b07805 */ /* 0x000fc4000001ff00 */
[----:B------:R-:W-:Y:S02]  /*15e0*/  CS2R R178, SRZ ;  /* 0x0000000000b27805 */ /* 0x000fe4000001ff00 */
[----:B------:R-:W-:Y:S01]  /*15f0*/  CS2R R180, SRZ ;  /* 0x0000000000b47805 */ /* 0x000fe2000001ff00 */
[----:B------:R1:W-:Y:S01]  /*1600*/  STL [R1+0x4c], RZ ;  /* 0x00004cff01007387 */ /* 0x0003e20000100800 */
[----:B------:R-:W-:Y:S02]  /*1610*/  CS2R R182, SRZ ;  /* 0x0000000000b67805 */ /* 0x000fe4000001ff00 */
[----:B------:R-:W-:Y:S02]  /*1620*/  CS2R R184, SRZ ;  /* 0x0000000000b87805 */ /* 0x000fe4000001ff00 */
[----:B------:R-:W-:Y:S01]  /*1630*/  CS2R R186, SRZ ;  /* 0x0000000000ba7805 */ /* 0x000fe2000001ff00 */
[----:B------:R1:W-:Y:S01]  /*1640*/  STL [R1+0x48], RZ ;  /* 0x000048ff01007387 */ /* 0x0003e20000100800 */
        /* <DEDUP_REMOVED lines=14> */
[----:B------:R-:W-:Y:S02]  /*1730*/  CS2R R210, SRZ ;  /* 0x0000000000d27805 */ /* 0x000fe4000001ff00 */
[----:B0-----:R-:W-:Y:S01]  /*1740*/  R2UR UR9, R0 ;  /* 0x00000000000972ca */ /* 0x001fe200000e0000 */
[----:B------:R1:W-:Y:S01]  /*1750*/  STL [R1+0x38], RZ ;  /* 0x000038ff01007387 */ /* 0x0003e20000100800 */
[----:B------:R-:W-:Y:S01]  /*1760*/  IMAD.MOV.U32 R0, RZ, RZ, RZ ;  /* 0x000000ffff007224 */ /* 0x000fe200078e00ff */
[----:B------:R-:W-:-:S02]  /*1770*/  CS2R R212, SRZ ;  /* 0x0000000000d47805 */ /* 0x000fc4000001ff00 */
[----:B------:R-:W-:Y:S01]  /*1780*/  CS2R R214, SRZ ;  /* 0x0000000000d67805 */ /* 0x000fe2000001ff00 */
[----:B------:R1:W-:Y:S01]  /*1790*/  STL [R1+0x34], RZ ;  /* 0x000034ff01007387 */ /* 0x0003e20000100800 */
[----:B------:R-:W-:Y:S02]  /*17a0*/  CS2R R216, SRZ ;  /* 0x0000000000d87805 */ /* 0x000fe4000001ff00 */
[----:B------:R-:W-:Y:S02]  /*17b0*/  CS2R R218, SRZ ;  /* 0x0000000000da7805 */ /* 0x000fe4000001ff00 */
[----:B------:R-:W-:Y:S01]  /*17c0*/  CS2R R220, SRZ ;  /* 0x0000000000dc7805 */ /* 0x000fe2000001ff00 */
[----:B------:R1:W-:Y:S01]  /*17d0*/  STL [R1+0x30], RZ ;  /* 0x000030ff01007387 */ /* 0x0003e20000100800 */
[----:B------:R-:W-:Y:S02]  /*17e0*/  CS2R R222, SRZ ;  /* 0x0000000000de7805 */ /* 0x000fe4000001ff00 */
[----:B------:R-:W-:Y:S01]  /*17f0*/  CS2R R224, SRZ ;  /* 0x0000000000e07805 */ /* 0x000fe2000001ff00 */
[----:B------:R-:W-:Y:S01]  /*1800*/  IMAD.MOV.U32 R226, RZ, RZ, RZ ;  /* 0x000000ffffe27224 */ /* 0x000fe200078e00ff */
[----:B------:R1:W-:Y:S01]  /*1810*/  STL [R1+0x2c], RZ ;  /* 0x00002cff01007387 */ /* 0x0003e20000100800 */
[----:B------:R-:W-:Y:S01]  /*1820*/  ULEA.HI UR10, UR9, UR9, URZ, 0x1 ;  /* 0x00000009090a7291 */ /* 0x000fe2000f8f083f */
[----:B------:R-:W-:Y:S01]  /*1830*/  IMAD.U32 R227, RZ, RZ, UR4 ;  /* 0x00000004ffe37e24 */ /* 0x000fe2000f8e00ff */
[----:B------:R-:W-:Y:S01]  /*1840*/  CS2R R88, SRZ ;  /* 0x0000000000587805 */ /* 0x000fe2000001ff00 */
[----:B------:R1:W-:Y:S01]  /*1850*/  STL [R1+0x28], RZ ;  /* 0x000028ff01007387 */ /* 0x0003e20000100800 */
[----:B------:R-:W-:Y:S01]  /*1860*/  ULOP3.LUT UR10, UR10, 0x1ffffe, URZ, 0xc0, !UPT ;  /* 0x001ffffe0a0a7892 */ /* 0x000fe2000f8ec03f */
[----:B------:R-:W-:-:S02]  /*1870*/  CS2R R90, SRZ ;  /* 0x00000000005a7805 */ /* 0x000fc4000001ff00 */
[----:B------:R-:W-:Y:S01]  /*1880*/  CS2R R92, SRZ ;  /* 0x00000000005c7805 */ /* 0x000fe2000001ff00 */
[----:B------:R1:W-:Y:S01]  /*1890*/  STL [R1+0x24], RZ ;  /* 0x000024ff01007387 */ /* 0x0003e20000100800 */
[----:B------:R-:W-:Y:S01]  /*18a0*/  UIADD3 UR10, UR9, -UR10, URZ ;  /* 0x8000000a090a7290 */ /* 0x000fe2000fffe03f */
[----:B------:R-:W-:Y:S02]  /*18b0*/  CS2R R94, SRZ ;  /* 0x00000000005e7805 */ /* 0x000fe4000001ff00 */
[----:B------:R-:W-:Y:S01]  /*18c0*/  CS2R R96, SRZ ;  /* 0x0000000000607805 */ /* 0x000fe2000001ff00 */
[----:B------:R1:W-:Y:S01]  /*18d0*/  STL [R1+0x20], RZ ;  /* 0x000020ff01007387 */ /* 0x0003e20000100800 */
[----:B------:R-:W-:Y:S01]  /*18e0*/  ULEA UR10, UR10, UR14, 0xb ;  /* 0x0000000e0a0a7291 */ /* 0x000fe2000f8e583f */
[----:B------:R-:W-:Y:S02]  /*18f0*/  CS2R R98, SRZ ;  /* 0x0000000000627805 */ /* 0x000fe4000001ff00 */
[----:B------:R-:W-:Y:S01]  /*1900*/  CS2R R100, SRZ ;  /* 0x0000000000647805 */ /* 0x000fe2000001ff00 */
[----:B------:R1:W-:Y:S01]  /*1910*/  STL [R1+0x1c], RZ ;  /* 0x00001cff01007387 */ /* 0x0003e20000100800 */
[----:B------:R-:W-:Y:S01]  /*1920*/  UIADD3 UR10, UR10, 0x100, URZ ;  /* 0x000001000a0a7890 */ /* 0x000fe2000fffe03f */
[----:B------:R-:W-:-:S02]  /*1930*/  CS2R R102, SRZ ;  /* 0x0000000000667805 */ /* 0x000fc4000001ff00 */
[----:B------:R-:W-:Y:S01]  /*1940*/  CS2R R104, SRZ ;  /* 0x0000000000687805 */ /* 0x000fe2000001ff00 */
[----:B------:R1:W-:Y:S01]  /*1950*/  STL [R1+0x18], RZ ;  /* 0x000018ff01007387 */ /* 0x0003e20000100800 */
[----:B------:R-:W-:Y:S01]  /*1960*/  USHF.R.U32.HI UR10, URZ, 0x4, UR10 ;  /* 0x000000043f0a7899 */ /* 0x000fe2000801160a */
[----:B------:R-:W-:Y:S02]  /*1970*/  CS2R R106, SRZ ;  /* 0x00000000006a7805 */ /* 0x000fe4000001ff00 */
[----:B------:R-:W-:Y:S01]  /*1980*/  CS2R R108, SRZ ;  /* 0x00000000006c7805 */ /* 0x000fe2000001ff00 */
[----:B------:R1:W-:Y:S01]  /*1990*/  STL [R1+0x14], RZ ;  /* 0x000014ff01007387 */ /* 0x0003e20000100800 */
[----:B------:R-:W-:Y:S01]  /*19a0*/  ULOP3.LUT UR15, UR10, 0x3fff, URZ, 0xc0, !UPT ;  /* 0x00003fff0a0f7892 */ /* 0x000fe2000f8ec03f */
        /* <DEDUP_REMOVED lines=18> */
[----:B------:R1:W-:Y:S01]  /*1ad0*/  STL [R1], RZ ;  /* 0x000000ff01007387 */ /* 0x0003e20000100800 */
[----:B------:R-:W-:-:S02]  /*1ae0*/  CS2R R138, SRZ ;  /* 0x00000000008a7805 */ /* 0x000fc4000001ff00 */
[----:B------:R-:W-:Y:S02]  /*1af0*/  CS2R R140, SRZ ;  /* 0x00000000008c7805 */ /* 0x000fe4000001ff00 */
[----:B------:R-:W-:Y:S02]  /*1b00*/  CS2R R142, SRZ ;  /* 0x00000000008e7805 */ /* 0x000fe4000001ff00 */
[----:B------:R-:W-:Y:S02]  /*1b10*/  CS2R R144, SRZ ;  /* 0x0000000000907805 */ /* 0x000fe4000001ff00 */
[----:B------:R-:W-:Y:S02]  /*1b20*/  CS2R R146, SRZ ;  /* 0x0000000000927805 */ /* 0x000fe4000001ff00 */
[----:B------:R-:W-:Y:S02]  /*1b30*/  CS2R R148, SRZ ;  /* 0x0000000000947805 */ /* 0x000fe4000001ff00 */
[----:B------:R-:W-:-:S02]  /*1b40*/  CS2R R150, SRZ ;  /* 0x0000000000967805 */ /* 0x000fc4000001ff00 */
[----:B------:R-:W-:Y:S02]  /*1b50*/  CS2R R24, SRZ ;  /* 0x0000000000187805 */ /* 0x000fe4000001ff00 */
[----:B----4-:R-:W-:Y:S02]  /*1b60*/  CS2R R26, SRZ ;  /* 0x00000000001a7805 */ /* 0x010fe4000001ff00 */
[----:B------:R-:W-:Y:S02]  /*1b70*/  CS2R R28, SRZ ;  /* 0x00000000001c7805 */ /* 0x000fe4000001ff00 */
[----:B------:R-:W-:Y:S02]  /*1b80*/  CS2R R30, SRZ ;  /* 0x00000000001e7805 */ /* 0x000fe4000001ff00 */
[----:B------:R-:W-:Y:S02]  /*1b90*/  CS2R R32, SRZ ;  /* 0x0000000000207805 */ /* 0x000fe4000001ff00 */
        /* <DEDUP_REMOVED lines=26> */
[----:B------:R-:W-:Y:S01]  /*1d40*/  CS2R R86, SRZ ;  /* 0x0000000000567805 */ /* 0x000fe2000001ff00 */
[----:B-1----:R-:W-:Y:S06]  /*1d50*/  @!P0 BRA `(.L_x_17) ;  /* 0x0000001000608947 */ /* 0x002fec0003800000 */
[----:B------:R-:W-:-:S06]  /*1d60*/  UISETP.NE.AND UP0, UPT, UR23, 0x3, UPT ;  /* 0x000000031700788c */ /* 0x000fcc000bf05270 */
[----:B------:R-:W-:-:S13]  /*1d70*/  PLOP3.LUT P1, PT, PT, PT, UP0, 0x80, 0x0 ;  /* 0x000000000000781c */ /* 0x000fda0003f2f008 */
[----:B------:R-:W-:Y:S05]  /*1d80*/  @!P1 BRA `(.L_x_18) ;  /* 0x0000000000049947 */ /* 0x000fea0003800000 */
[----:B------:R-:W-:Y:S01]  /*1d90*/  BPT.TRAP 0x1 ;  /* 0x000000040000795c */ /* 0x000fe20000300000 */
.L_x_18:
[----:B------:R-:W-:Y:S01]  /*1da0*/  ULEA UR7, UR5, UR14, 0x3 ;  /* 0x0000000e05077291 */ /* 0x000fe2000f8e183f */
[----:B------:R-:W-:-:S05]  /*1db0*/  IMAD.U32 R0, RZ, RZ, UR4 ;  /* 0x00000004ff007e24 */ /* 0x000fca000f8e00ff */
[----:B------:R-:W-:-:S04]  /*1dc0*/  SHF.L.U32 R0, R0, 0x1f, RZ ;  /* 0x0000001f00007819 */ /* 0x000fc800000006ff */
[----:B------:R0:W1:Y:S01]  /*1dd0*/  SYNCS.PHASECHK.TRANS64.TRYWAIT P0, [UR7], R0 ;  /* 0x00000000ff0075a7 */ /* 0x0000620008000147 */
[----:B------:R-:W-:Y:S05]  /*1de0*/  @!P1 BRA `(.L_x_19) ;  /* 0x0000000000049947 */ /* 0x000fea0003800000 */
[----:B------:R-:W-:Y:S01]  /*1df0*/  BPT.TRAP 0x1 ;  /* 0x000000040000795c */ /* 0x000fe20000300000 */
.L_x_19:
[----:B------:R2:W-:Y:S01]  /*1e00*/  STL [R1+0x74], RZ ;  /* 0x000074ff01007387 */ /* 0x0005e20000100800 */
[----:B------:R-:W-:Y:S01]  /*1e10*/  UMOV UR6, 0x1 ;  /* 0x0000000100067882 */ /* 0x000fe20000000000 */
[----:B-1----:R-:W-:Y:S05]  /*1e20*/  @P0 BRA `(.L_x_20) ;  /* 0x0000000000080947 */ /* 0x002fea0003800000 */
[----:B------:R-:W1:Y:S02]  /*1e30*/  SYNCS.PHASECHK.TRANS64.TRYWAIT P0, [UR7], R0 ;  /* 0x00000000ff0075a7 */ /* 0x000e640008000147 */
[----:B-1----:R-:W-:Y:S05]  /*1e40*/  @!P0 BRA `(.L_x_21) ;  /* 0x000000e400a48947 */ /* 0x002fea0003800000 */
.L_x_20:
[----:B------:R3:W-:Y:S01]  /*1e50*/  STL [R1+0x70], RZ ;  /* 0x000070ff01007387 */ /* 0x0007e20000100800 */
[----:B------:R-:W-:Y:S01]  /*1e60*/  UIADD3 UR7, UR14, 0x8100, URZ ;  /* 0x000081000e077890 */ /* 0x000fe2000fffe03f */
[----:B------:R-:W-:Y:S01]  /*1e70*/  WARPGROUP.ARRIVE ;  /* 0x00000000000079c5 */ /* 0x000fe20000000000 */
[----:B------:R-:W-:Y:S01]  /*1e80*/  ULOP3.LUT UR8, UR15, 0x10000, URZ, 0xfc, !UPT ;  /* 0x000100000f087892 */ /* 0x000fe2000f8efc3f */
[----:B------:R3:W-:Y:S01]  /*1e90*/  STL [R1+0x6c], RZ ;  /* 0x00006cff01007387 */ /* 0x0007e20000100800 */
[----:B------:R-:W-:Y:S01]  /*1ea0*/  USHF.R.U32.HI UR7, URZ, 0x4, UR7 ;  /* 0x000000043f077899 */ /* 0x000fe20008011607 */
[----:B01----:R-:W-:Y:S01]  /*1eb0*/  IMAD.MOV.U32 R0, RZ, RZ, RZ ;  /* 0x000000ffff007224 */ /* 0x003fe200078e00ff */
[----:B------:R-:W-:Y:S01]  /*1ec0*/  ULEA UR8, UR5, UR8, 0x9 ;  /* 0x0000000805087291 */ /* 0x000fe2000f8e483f */
[----:B------:R3:W-:Y:S01]  /*1ed0*/  STL [R1+0x68], RZ ;  /* 0x000068ff01007387 */ /* 0x0007e20000100800 */
[----:B------:R-:W-:Y:S01]  /*1ee0*/  ULOP3.LUT UR7, UR7, 0x3fff, URZ, 0xc0, !UPT ;  /* 0x00003fff07077892 */ /* 0x000fe2000f8ec03f */
[----:B------:R-:W-:Y:S01]  /*1ef0*/  CS2R R2, SRZ ;  /* 0x0000000000027805 */ /* 0x000fe2000001ff00 */
[----:B------:R-:W-:Y:S01]  /*1f00*/  UMOV UR9, 0xc0000010 ;  /* 0xc000001000097882 */ /* 0x000fe20000000000 */
[----:B------:R3:W-:Y:S01]  /*1f10*/  STL [R1+0x64], RZ ;  /* 0x000064ff01007387 */ /* 0x0007e20000100800 */
[----:B------:R-:W-:Y:S01]  /*1f20*/  ULOP3.LUT UR7, UR7, 0x10000, URZ, 0xfc, !UPT ;  /* 0x0001000007077892 */ /* 0x000fe2000f8efc3f */
[----:B------:R-:W-:Y:S01]  /*1f30*/  CS2R R4, SRZ ;  /* 0x0000000000047805 */ /* 0x000fe2000001ff00 */
[----:B------:R-:W-:Y:S01]  /*1f40*/  UMOV UR11, 0xc0000010 ;  /* 0xc0000010000b7882 */ /* 0x000fe20000000000 */
[----:B------:R3:W-:Y:S01]  /*1f50*/  STL [R1+0x60], RZ ;  /* 0x000060ff01007387 */ /* 0x0007e20000100800 */
[----:B------:R-:W-:Y:S01]  /*1f60*/  ULEA UR10, UR5, UR7, 0x8 ;  /* 0x00000007050a7291 */ /* 0x000fe2000f8e403f */
[----:B------:R-:W-:-:S02]  /*1f70*/  CS2R R6, SRZ ;  /* 0x0000000000067805 */ /* 0x000fc4000001ff00 */
[----:B------:R-:W-:Y:S01]  /*1f80*/  CS2R R8, SRZ ;  /* 0x0000000000087805 */ /* 0x000fe2000001ff00 */
[----:B------:R3:W-:Y:S01]  /*1f90*/  STL [R1+0x5c], RZ ;  /* 0x00005cff01007387 */ /* 0x0007e20000100800 */
[----:B------:R-:W-:Y:S01]  /*1fa0*/  ULDC UR7, c[0x0][0x50c] ;  /* 0x0001430000077ab9 */ /* 0x000fe20000000800 */
[----:B------:R-:W-:Y:S01]  /*1fb0*/  CS2R R10, SRZ ;  /* 0x00000000000a7805 */ /* 0x000fe2000001ff00 */
[----:B------:R-:W-:Y:S01]  /*1fc0*/  UISETP.NE.AND UP0, UPT, UR7, 0x1, UPT ;  /* 0x000000010700788c */ /* 0x000fe2000bf05270 */
[----:B------:R3:W-:Y:S01]  /*1fd0*/  STL [R1+0x58], RZ ;  /* 0x000058ff01007387 */ /* 0x0007e20000100800 */
[----:B------:R-:W-:Y:S01]  /*1fe0*/  CS2R R12, SRZ ;  /* 0x00000000000c7805 */ /* 0x000fe2000001ff00 */
[----:B------:R-:W-:Y:S01]  /*1ff0*/  QGMMA.64x128x32.F32.E4M3.E4M3 R88, gdesc[UR8], RZ, !UPT ;  /* 0x01e00000085879f3 */ /* 0x000fe2000c7008ff */
[----:B------:R-:W-:Y:S01]  /*2000*/  USEL UR7, URZ, 0x1, UP0 ;  /* 0x000000013f077887 */ /* 0x000fe20008000000 */
[----:B------:R3:W-:Y:S01]  /*2010*/  STL [R1+0x54], RZ ;  /* 0x000054ff01007387 */ /* 0x0007e20000100800 */
[----:B------:R-:W-:Y:S01]  /*2020*/  UIADD3 UR8, UR8, 0x100, URZ ;  /* 0x0000010008087890 */ /* 0x000fe2000fffe03f */
[----:B------:R-:W-:Y:S01]  /*2030*/  CS2R R14, SRZ ;  /* 0x00000000000e7805 */ /* 0x000fe2000001ff00 */
[----:B------:R-:W-:Y:S01]  /*2040*/  UMOV UR9, 0xc0000010 ;  /* 0xc000001000097882 */ /* 0x000fe20000000000 */
[----:B------:R3:W-:Y:S01]  /*2050*/  STL [R1+0x50], RZ ;  /* 0x000050ff01007387 */ /* 0x0007e20000100800 */
[----:B------:R-:W-:-:S02]  /*2060*/  ISETP.NE.AND P0, PT, RZ, UR7, PT ;  /* 0x00000007ff007c0c */ /* 0x000fc4000bf05270 */
[----:B------:R-:W-:Y:S02]  /*2070*/  CS2R R16, SRZ ;  /* 0x0000000000107805 */ /* 0x000fe4000001ff00 */
[----:B------:R-:W-:Y:S01]  /*2080*/  CS2R R18, SRZ ;  /* 0x0000000000127805 */ /* 0x000fe2000001ff00 */
[----:B------:R3:W-:Y:S01]  /*2090*/  STL [R1+0x4c], RZ ;  /* 0x00004cff01007387 */ /* 0x0007e20000100800 */
[----:B------:R-:W-:Y:S01]  /*20a0*/  CS2R R20, SRZ ;  /* 0x0000000000147805 */ /* 0x000fe2000001ff00 */
[----:B------:R-:W-:Y:S01]  /*20b0*/  QGMMA.64x128x32.F32.E4M3.E4M3 R24, gdesc[UR8], RZ, !UPT, gsb0 ;  /* 0x01e00000081879f3 */ /* 0x000fe2000c0008ff */
[----:B------:R-:W-:Y:S01]  /*20c0*/  CS2R R22, SRZ ;  /* 0x0000000000167805 */ /* 0x000fe2000001ff00 */
[----:B------:R3:W-:Y:S01]  /*20d0*/  STL [R1+0x48], RZ ;  /* 0x000048ff01007387 */ /* 0x0007e20000100800 */
[----:B------:R-:W-:Y:S02]  /*20e0*/  CS2R R152, SRZ ;  /* 0x0000000000987805 */ /* 0x000fe4000001ff00 */
        /* <DEDUP_REMOVED lines=47> */
[----:B------:R-:W-:Y:S01]  /*23e0*/  CS2R R224, SRZ ;  /* 0x0000000000e07805 */ /* 0x000fe2000001ff00 */
[----:B------:R-:W-:Y:S02]  /*23f0*/  IMAD.MOV.U32 R226, RZ, RZ, RZ ;  /* 0x000000ffffe27224 */ /* 0x000fe400078e00ff */
[----:B------:R3:W-:Y:S04]  /*2400*/  STL [R1+0x14], RZ ;  /* 0x000014ff01007387 */ /* 0x0007e80000100800 */
[----:B------:R3:W-:Y:S04]  /*2410*/  STL [R1+0x10], RZ ;  /* 0x000010ff01007387 */ /* 0x0007e80000100800 */
[----:B------:R3:W-:Y:S04]  /*2420*/  STL [R1+0xc], RZ ;  /* 0x00000cff01007387 */ /* 0x0007e80000100800 */
[----:B------:R3:W-:Y:S04]  /*2430*/  STL [R1+0x8], RZ ;  /* 0x000008ff01007387 */ /* 0x0007e80000100800 */
[----:B------:R3:W-:Y:S04]  /*2440*/  STL [R1+0x4], RZ ;  /* 0x000004ff01007387 */ /* 0x0007e80000100800 */
[----:B------:R3:W-:Y:S01]  /*2450*/  STL [R1], RZ ;  /* 0x000000ff01007387 */ /* 0x0007e20000100800 */
[----:B------:R-:W-:Y:S05]  /*2460*/  @!P0 BRA `(.L_x_22) ;  /* 0x0000000800808947 */ /* 0x000fea0003800000 */
[----:B------:R-:W-:Y:S02]  /*2470*/  WARPGROUP.DEPBAR.LE gsb0, 0x0 ;  /* 0x00008000000079c5 */ /* 0x000fe40000010000 */
[----:B------:R-:W-:-:S01]  /*2480*/  FADD R227, RZ, R58 ;  /* 0x0000003affe37221 */ /* 0x000fc20000000000 */
[----:B------:R-:W-:Y:S01]  /*2490*/  FADD R226, RZ, R88 ;  /* 0x00000058ffe27221 */ /* 0x000fe20000000000 */
[----:B------:R-:W-:-:S01]  /*24a0*/  FADD R225, RZ, R89 ;  /* 0x00000059ffe17221 */ /* 0x000fc20000000000 */
[----:B------:R-:W-:Y:S01]  /*24b0*/  FADD R224, RZ, R90 ;  /* 0x0000005affe07221 */ /* 0x000fe20000000000 */
[----:B------:R-:W-:-:S01]  /*24c0*/  FADD R223, RZ, R91 ;  /* 0x0000005bffdf7221 */ /* 0x000fc20000000000 */
[----:B------:R0:W-:Y:S01]  /*24d0*/  STL [R1], R227 ;  /* 0x000000e301007387 */ /* 0x0001e20000100800 */
[----:B------:R-:W-:-:S01]  /*24e0*/  FADD R222, RZ, R92 ;  /* 0x0000005cffde7221 */ /* 0x000fc20000000000 */
[----:B------:R-:W-:Y:S01]  /*24f0*/  FADD R221, RZ, R93 ;  /* 0x0000005dffdd7221 */ /* 0x000fe20000000000 */
[----:B------:R-:W-:-:S01]  /*2500*/  FADD R220, RZ, R94 ;  /* 0x0000005effdc7221 */ /* 0x000fc20000000000 */
[----:B------:R-:W-:Y:S01]  /*2510*/  FADD R219, RZ, R95 ;  /* 0x0000005fffdb7221 */ /* 0x000fe20000000000 */
[----:B------:R-:W-:-:S01]  /*2520*/  FADD R218, RZ, R96 ;  /* 0x00000060ffda7221 */ /* 0x000fc20000000000 */
[----:B------:R-:W-:Y:S01]  /*2530*/  FADD R217, RZ, R97 ;  /* 0x00000061ffd97221 */ /* 0x000fe20000000000 */
[----:B------:R-:W-:-:S01]  /*2540*/  FADD R216, RZ, R98 ;  /* 0x00000062ffd87221 */ /* 0x000fc20000000000 */
[----:B------:R-:W-:Y:S01]  /*2550*/  FADD R215, RZ, R99 ;  /* 0x00000063ffd77221 */ /* 0x000fe20000000000 */
[----:B------:R-:W-:-:S01]  /*2560*/  FADD R214, RZ, R100 ;  /* 0x00000064ffd67221 */ /* 0x000fc20000000000 */
[----:B0-----:R-:W-:Y:S01]  /*2570*/  FADD R227, RZ, R59 ;  /* 0x0000003bffe37221 */ /* 0x001fe20000000000 */
[----:B------:R-:W-:-:S01]  /*2580*/  FADD R213, RZ, R101 ;  /* 0x00000065ffd57221 */ /* 0x000fc20000000000 */
[----:B------:R-:W-:Y:S01]  /*2590*/  FADD R212, RZ, R102 ;  /* 0x00000066ffd47221 */ /* 0x000fe20000000000 */
[----:B------:R-:W-:-:S01]  /*25a0*/  FADD R211, RZ, R103 ;  /* 0x00000067ffd37221 */ /* 0x000fc20000000000 */
[----:B------:R-:W-:Y:S01]  /*25b0*/  FADD R210, RZ, R104 ;  /* 0x00000068ffd27221 */ /* 0x000fe20000000000 */
[----:B------:R0:W-:Y:S01]  /*25c0*/  STL [R1+0x4], R227 ;  /* 0x000004e301007387 */ /* 0x0001e20000100800 */
        /* <DEDUP_REMOVED lines=93> */
[----:B------:R-:W-:Y:S01]  /*2ba0*/  UMOV UR6, URZ ;  /* 0x0000003f00067c82 */ /* 0x000fe20008000000 */
[----:B0-----:R-:W-:-:S05]  /*2bb0*/  FADD R227, RZ, R66 ;  /* 0x00000042ffe37221 */ /* 0x001fca0000000000 */
[----:B------:R0:W-:Y:S02]  /*2bc0*/  STL [R1+0x20], R227 ;  /* 0x000020e301007387 */ /* 0x0001e40000100800 */
        /* <DEDUP_REMOVED lines=42> */
.L_x_22:
[----:B------:R-:W-:-:S04]  /*2e70*/  UIADD3 UR18, UR5, 0x1, URZ ;  /* 0x0000000105127890 */ /* 0x000fc8000fffe03f */
[----:B------:R-:W-:-:S04]  /*2e80*/  UISETP.NE.AND UP0, UPT, UR18, 0x4, UPT ;  /* 0x000000041200788c */ /* 0x000fc8000bf05270 */
[----:B------:R-:W-:Y:S02]  /*2e90*/  USEL UR8, URZ, 0x1, UP0 ;  /* 0x000000013f087887 */ /* 0x000fe40008000000 */
[----:B------:R-:W-:Y:S02]  /*2ea0*/  USEL UR18, UR18, URZ, UP0 ;  /* 0x0000003f12127287 */ /* 0x000fe40008000000 */
[----:B------:R-:W-:-:S06]  /*2eb0*/  ULOP3.LUT UR8, UR4, UR8, URZ, 0x3c, !UPT ;  /* 0x0000000804087292 */ /* 0x000fcc000f8e3c3f */
[----:B0-----:R-:W-:Y:S01]  /*2ec0*/  IMAD.U32 R227, RZ, RZ, UR8 ;  /* 0x00000008ffe37e24 */ /* 0x001fe2000f8e00ff */
[----:B------:R-:W-:-:S06]  /*2ed0*/  UMOV UR8, 0x1 ;  /* 0x0000000100087882 */ /* 0x000fcc0000000000 */
.L_x_17:
[----:B------:R-:W-:-:S04]  /*2ee0*/  UISETP.LT.AND UP0, UPT, UR12, 0x1, UPT ;  /* 0x000000010c00788c */ /* 0x000fc8000bf01270 */
[----:B------:R-:W-:-:S04]  /*2ef0*/  USEL UR9, UR12, 0x1, UP0 ;  /* 0x000000010c097887 */ /* 0x000fc80008000000 */
[----:B------:R-:W-:-:S04]  /*2f00*/  UIADD3 UR9, UR12, -UR9, URZ ;  /* 0x800000090c097290 */ /* 0x000fc8000fffe03f */
[----:B------:R-:W-:-:S06]  /*2f10*/  UISETP.GE.AND UP0, UPT, UR9, 0x1, UPT ;  /* 0x000000010900788c */ /* 0x000fcc000bf06270 */
[----:B------:R-:W-:-:S13]  /*2f20*/  PLOP3.LUT P0, PT, PT, PT, UP0, 0x80, 0x0 ;  /* 0x000000000000781c */ /* 0x000fda0003f0f008 */
[----:B------:R-:W-:Y:S05]  /*2f30*/  @!P0 BRA `(.L_x_23) ;  /* 0x00000010009c8947 */ /* 0x000fea0003800000 */
[----:B------:R-:W-:Y:S01]  /*2f40*/  IMAD.U32 R228, RZ, RZ, UR9 ;  /* 0x00000009ffe47e24 */ /* 0x000fe2000f8e00ff */
[----:B------:R-:W-:Y:S01]  /*2f50*/  UMOV UR19, UR5 ;  /* 0x0000000500137c82 */ /* 0x000fe20008000000 */
[----:B------:R-:W-:-:S05]  /*2f60*/  ULDC UR24, c[0x0][0x50c] ;  /* 0x0001430000187ab9 */ /* 0x000fca0000000800 */
.L_x_31:
[----:B------:R-:W-:-:S06]  /*2f70*/  UISETP.NE.AND UP0, UPT, UR23, 0x3, UPT ;  /* 0x000000031700788c */ /* 0x000fcc000bf05270 */
[----:B------:R-:W-:-:S13]  /*2f80*/  PLOP3.LUT P1, PT, PT, PT, UP0, 0x80, 0x0 ;  /* 0x000000000000781c */ /* 0x000fda0003f2f008 */
[----:B-1---5:R-:W-:Y:S05]  /*2f90*/  @!P1 BRA `(.L_x_24) ;  /* 0x0000000000049947 */ /* 0x022fea0003800000 */
[----:B------:R-:W-:Y:S01]  /*2fa0*/  BPT.TRAP 0x1 ;  /* 0x000000040000795c */ /* 0x000fe20000300000 */
.L_x_24:
[----:B------:R-:W0:Y:S01]  /*2fb0*/  S2UR UR9, SR_CgaCtaId ;  /* 0x00000000000979c3 */ /* 0x000e220000008800 */
[----:B------:R-:W-:Y:S01]  /*2fc0*/  UMOV UR14, 0x400 ;  /* 0x00000400000e7882 */ /* 0x000fe20000000000 */
[----:B------:R-:W-:Y:S01]  /*2fd0*/  SHF.L.U32 R229, R227, 0x1f, RZ ;  /* 0x0000001fe3e57819 */ /* 0x000fe200000006ff */
[----:B0-----:R-:W-:-:S04]  /*2fe0*/  ULEA UR14, UR9, UR14, 0x18 ;  /* 0x0000000e090e7291 */ /* 0x001fc8000f8ec03f */
[----:B------:R-:W-:-:S09]  /*2ff0*/  ULEA UR9, UR18, UR14, 0x3 ;  /* 0x0000000e12097291 */ /* 0x000fd2000f8e183f */
[----:B------:R0:W1:Y:S01]  /*3000*/  SYNCS.PHASECHK.TRANS64.TRYWAIT P0, [UR9], R229 ;  /* 0x000000e5ff0075a7 */ /* 0x0000620008000149 */
[----:B------:R-:W-:Y:S05]  /*3010*/  @!P1 BRA `(.L_x_25) ;  /* 0x0000000000049947 */ /* 0x000fea0003800000 */
[----:B------:R-:W-:Y:S01]  /*3020*/  BPT.TRAP 0x1 ;  /* 0x000000040000795c */ /* 0x000fe20000300000 */
.L_x_25:
[----:B-1----:R-:W-:Y:S05]  /*3030*/  @P0 BRA `(.L_x_26) ;  /* 0x0000000000080947 */ /* 0x002fea0003800000 */
[----:B------:R-:W1:Y:S02]  /*3040*/  SYNCS.PHASECHK.TRANS64.TRYWAIT P0, [UR9], R229 ;  /* 0x000000e5ff0075a7 */ /* 0x000e640008000149 */
[----:B-1----:R-:W-:Y:S05]  /*3050*/  @!P0 BRA `(.L_x_27) ;  /* 0x000000d400388947 */ /* 0x002fea0003800000 */
.L_x_26:
[----:B------:R-:W-:Y:S01]  /*3060*/  UIADD3 UR9, UR14, 0x8100, URZ ;  /* 0x000081000e097890 */ /* 0x000fe2000fffe03f */
[----:B------:R-:W-:Y:S01]  /*3070*/  WARPGROUP.ARRIVE ;  /* 0x00000000000079c5 */ /* 0x000fe20000000000 */
[----:B------:R-:W-:Y:S02]  /*3080*/  UISETP.NE.AND UP0, UPT, UR7, URZ, UPT ;  /* 0x0000003f0700728c */ /* 0x000fe4000bf05270 */
[----:B------:R-:W-:Y:S02]  /*3090*/  USHF.R.U32.HI UR9, URZ, 0x4, UR9 ;  /* 0x000000043f097899 */ /* 0x000fe40008011609 */
[----:B------:R-:W-:Y:S02]  /*30a0*/  USEL UR8, UR8, URZ, !UP0 ;  /* 0x0000003f08087287 */ /* 0x000fe4000c000000 */
[----:B------:R-:W-:Y:S02]  /*30b0*/  ULOP3.LUT UR9, UR9, 0x3fff, URZ, 0xc0, !UPT ;  /* 0x00003fff09097892 */ /* 0x000fe4000f8ec03f */
[----:B------:R-:W-:-:S02]  /*30c0*/  ULOP3.LUT UR7, UR15, 0x10000, URZ, 0xfc, !UPT ;  /* 0x000100000f077892 */ /* 0x000fc4000f8efc3f */
[----:B------:R-:W-:Y:S02]  /*30d0*/  ULOP3.LUT UR9, UR9, 0x10000, URZ, 0xfc, !UPT ;  /* 0x0001000009097892 */ /* 0x000fe4000f8efc3f */
[----:B------:R-:W-:Y:S02]  /*30e0*/  UISETP.NE.U32.AND UP0, UPT, UR8, URZ, UPT ;  /* 0x0000003f0800728c */ /* 0x000fe4000bf05070 */
[----:B------:R-:W-:Y:S02]  /*30f0*/  ULEA UR8, UR18, UR7, 0x9 ;  /* 0x0000000712087291 */ /* 0x000fe4000f8e483f */
[----:B------:R-:W-:Y:S01]  /*3100*/  ULEA UR10, UR18, UR9, 0x8 ;  /* 0x00000009120a7291 */ /* 0x000fe2000f8e403f */
[----:B------:R-:W-:Y:S02]  /*3110*/  UMOV UR11, 0xc0000010 ;  /* 0xc0000010000b7882 */ /* 0x000fe40000000000 */
[----:B------:R-:W-:Y:S01]  /*3120*/  UMOV UR9, 0xc0000010 ;  /* 0xc000001000097882 */ /* 0x000fe20000000000 */
[----:B------:R-:W-:-:S05]  /*3130*/  UIADD3 UR6, UR6, 0x1, URZ ;  /* 0x0000000106067890 */ /* 0x000fca000fffe03f */
[----:B------:R-:W-:Y:S01]  /*3140*/  QGMMA.64x128x32.F32.E4M3.E4M3 R88, gdesc[UR8], R88, UP0 ;  /* 0x01e00000085879f3 */ /* 0x000fe2000bf00858 */
[----:B------:R-:W-:Y:S01]  /*3150*/  UIADD3 UR8, UR8, 0x100, URZ ;  /* 0x0000010008087890 */ /* 0x000fe2000fffe03f */
[----:B------:R-:W-:-:S10]  /*3160*/  UMOV UR9, 0xc0000010 ;  /* 0xc000001000097882 */ /* 0x000fd40000000000 */
[----:B------:R-:W-:Y:S01]  /*3170*/  QGMMA.64x128x32.F32.E4M3.E4M3 R24, gdesc[UR8], R24, UP0, gsb0 ;  /* 0x01e00000081879f3 */ /* 0x000fe2000b800818 */
[----:B------:R-:W-:-:S04]  /*3180*/  UISETP.NE.AND UP0, UPT, UR6, UR24, UPT ;  /* 0x000000180600728c */ /* 0x000fc8000bf05270 */
[----:B------:R-:W-:-:S06]  /*3190*/  USEL UR7, URZ, 0x1, UP0 ;  /* 0x000000013f077887 */ /* 0x000fcc0008000000 */
[----:B------:R-:W-:Y:S01]  /*31a0*/  ISETP.NE.AND P0, PT, RZ, UR7, PT ;  /* 0x00000007ff007c0c */ /* 0x000fe2000bf05270 */
[----:B------:R-:W-:-:S12]  /*31b0*/  WARPGROUP.DEPBAR.LE gsb0, 0x1 ;  /* 0x00008000000079c5 */ /* 0x000fd80000010100 */
[----:B------:R-:W-:Y:S05]  /*31c0*/  @!P0 BRA `(.L_x_28) ;  /* 0x0000000c00808947 */ /* 0x000fea0003800000 */
[----:B------:R-:W-:Y:S02]  /*31d0*/  WARPGROUP.DEPBAR.LE gsb0, 0x0 ;  /* 0x00008000000079c5 */ /* 0x000fe40000010000 */
[----:B------:R-:W-:-:S01]  /*31e0*/  FADD R226, R88, R226 ;  /* 0x000000e258e27221 */ /* 0x000fc20000000000 */
[----:B------:R-:W-:Y:S01]  /*31f0*/  FADD R225, R89, R225 ;  /* 0x000000e159e17221 */ /* 0x000fe20000000000 */
[----:B------:R1:W-:Y:S01]  /*3200*/  STL [R1+0x90], R227 ;  /* 0x000090e301007387 */ /* 0x0003e20000100800 */
[----:B------:R-:W-:-:S01]  /*3210*/  FADD R224, R90, R224 ;  /* 0x000000e05ae07221 */ /* 0x000fc20000000000 */
[----:B------:R-:W-:Y:S01]  /*3220*/  FADD R223, R91, R223 ;  /* 0x000000df5bdf7221 */ /* 0x000fe20000000000 */
[----:B------:R-:W-:-:S01]  /*3230*/  FADD R222, R92, R222 ;  /* 0x000000de5cde7221 */ /* 0x000fc20000000000 */
[----:B------:R-:W-:Y:S01]  /*3240*/  FADD R221, R93, R221 ;  /* 0x000000dd5ddd7221 */ /* 0x000fe20000000000 */
[----:B-1----:R-:W4:Y:S04]  /*3250*/  LDL.LU R227, [R1+0x30] ;  /* 0x0000300001e37983 */ /* 0x002f280000300800 */
[----:B------:R1:W-:Y:S01]  /*3260*/  STL [R1+0x94], R226 ;  /* 0x000094e201007387 */ /* 0x0003e20000100800 */
[----:B------:R-:W-:-:S01]  /*3270*/  FADD R220, R94, R220 ;  /* 0x000000dc5edc7221 */ /* 0x000fc20000000000 */
[----:B------:R-:W-:-:S02]  /*3280*/  FADD R219, R95, R219 ;  /* 0x000000db5fdb7221 */ /* 0x000fc40000000000 */
[----:B-1----:R-:W2:Y:S04]  /*3290*/  LDL.LU R226, [R1+0x2c] ;  /* 0x00002c0001e27983 */ /* 0x002ea80000300800 */
[----:B------:R1:W-:Y:S01]  /*32a0*/  STL [R1+0x98], R225 ;  /* 0x000098e101007387 */ /* 0x0003e20000100800 */
[----:B------:R-:W-:-:S03]  /*32b0*/  FADD R218, R96, R218 ;  /* 0x000000da60da7221 */ /* 0x000fc60000000000 */
[----:B-1----:R-:W3:Y:S04]  /*32c0*/  LDL.LU R225, [R1+0x28] ;  /* 0x0000280001e17983 */ /* 0x002ee80000300800 */
        /* <DEDUP_REMOVED lines=9> */
[----:B------:R1:W-:Y:S04]  /*3360*/  STL [R1+0xa8], R221 ;  /* 0x0000a8dd01007387 */ /* 0x0003e80000100800 */
        /* <DEDUP_REMOVED lines=12> */
[----:B-1----:R-:W3:Y:S01]  /*3430*/  LDL.LU R215, [R1] ;  /* 0x0000000001d77983 */ /* 0x002ee20000300800 */
[----:B------:R-:W-:-:S01]  /*3440*/  FADD R214, R100, R214 ;  /* 0x000000d664d67221 */ /* 0x000fc20000000000 */
[----:B------:R-:W-:Y:S01]  /*3450*/  FADD R213, R101, R213 ;  /* 0x000000d565d57221 */ /* 0x000fe20000000000 */
[----:B------:R-:W-:-:S01]  /*3460*/  FADD R212, R102, R212 ;  /* 0x000000d466d47221 */ /* 0x000fc20000000000 */
[----:B------:R-:W-:Y:S01]  /*3470*/  FADD R211, R103, R211 ;  /* 0x000000d367d37221 */ /* 0x000fe20000000000 */
[----:B------:R-:W-:-:S01]  /*3480*/  FADD R210, R104, R210 ;  /* 0x000000d268d27221 */ /* 0x000fc20000000000 */
[----:B------:R-:W-:Y:S01]  /*3490*/  STL [R1+0xc4], R214 ;  /* 0x0000c4d601007387 */ /* 0x000fe20000100800 */
        /* <DEDUP_REMOVED lines=11> */
[----:B------:R1:W-:Y:S01]  /*3550*/  STL [R1+0xd0], R211 ;  /* 0x0000d0d301007387 */ /* 0x0003e20000100800 */
[----:B------:R-:W-:-:S01]  /*3560*/  FADD R200, R114, R200 ;  /* 0x000000c872c87221 */ /* 0x000fc20000000000 */
[----:B------:R-:W-:Y:S01]  /*3570*/  FADD R199, R115, R199 ;  /* 0x000000c773c77221 */ /* 0x000fe20000000000 */
        /* <DEDUP_REMOVED lines=69> */
[----:B-----5:R-:W-:Y:S01]  /*39d0*/  FADD R0, R57, R0 ;  /* 0x0000000039007221 */ /* 0x020fe20000000000 */
[----:B----4-:R-:W-:-:S01]  /*39e0*/  FADD R227, R70, R227 ;  /* 0x000000e346e37221 */ /* 0x010fc20000000000 */
[----:B--2---:R-:W-:Y:S01]  /*39f0*/  FADD R226, R69, R226 ;  /* 0x000000e245e27221 */ /* 0x004fe20000000000 */
[----:B---3--:R-:W-:-:S01]  /*3a00*/  FADD R225, R68, R225 ;  /* 0x000000e144e17221 */ /* 0x008fc20000000000 */
        /* <DEDUP_REMOVED lines=9> */
[----:B------:R-:W-:-:S05]  /*3aa0*/  FADD R215, R58, R215 ;  /* 0x000000d73ad77221 */ /* 0x000fca0000000000 */
[----:B------:R2:W-:Y:S04]  /*3ab0*/  STL [R1], R215 ;  /* 0x000000d701007387 */ /* 0x0005e80000100800 */
[----:B------:R3:W-:Y:S04]  /*3ac0*/  STL [R1+0x4], R216 ;  /* 0x000004d801007387 */ /* 0x0007e80000100800 */
        /* <DEDUP_REMOVED lines=8> */
[----:B-1----:R-:W4:Y:S04]  /*3b50*/  LDL.LU R211, [R1+0x34] ;  /* 0x0000340001d37983 */ /* 0x002f280000300800 */
[----:B------:R1:W-:Y:S04]  /*3b60*/  STL [R1+0x28], R225 ;  /* 0x000028e101007387 */ /* 0x0003e80000100800 */
[----:B------:R-:W4:Y:S04]  /*3b70*/  LDL.LU R212, [R1+0x38] ;  /* 0x0000380001d47983 */ /* 0x000f280000300800 */
[----:B------:R1:W-:Y:S04]  /*3b80*/  STL [R1+0x2c], R226 ;  /* 0x00002ce201007387 */ /* 0x0003e80000100800 */
[----:B------:R-:W4:Y:S04]  /*3b90*/  LDL.LU R213, [R1+0x3c] ;  /* 0x00003c0001d57983 */ /* 0x000f280000300800 */
[----:B------:R1:W-:Y:S04]  /*3ba0*/  STL [R1+0x30], R227 ;  /* 0x000030e301007387 */ /* 0x0003e80000100800 */
[----:B------:R-:W4:Y:S04]  /*3bb0*/  LDL.LU R214, [R1+0x40] ;  /* 0x0000400001d67983 */ /* 0x000f280000300800 */
[----:B--2---:R-:W2:Y:S04]  /*3bc0*/  LDL.LU R215, [R1+0x44] ;  /* 0x0000440001d77983 */ /* 0x004ea80000300800 */
[----:B---3--:R-:W3:Y:S04]  /*3bd0*/  LDL.LU R216, [R1+0x48] ;  /* 0x0000480001d87983 */ /* 0x008ee80000300800 */
[----:B----4-:R-:W4:Y:S04]  /*3be0*/  LDL.LU R217, [R1+0x4c] ;  /* 0x00004c0001d97983 */ /* 0x010f280000300800 */
[----:B0-----:R-:W4:Y:S04]  /*3bf0*/  LDL.LU R218, [R1+0x50] ;  /* 0x0000500001da7983 */ /* 0x001f280000300800 */
[----:B------:R-:W4:Y:S04]  /*3c00*/  LDL.LU R219, [R1+0x54] ;  /* 0x0000540001db7983 */ /* 0x000f280000300800 */
[----:B------:R-:W4:Y:S04]  /*3c10*/  LDL.LU R220, [R1+0x58] ;  /* 0x0000580001dc7983 */ /* 0x000f280000300800 */
[----:B------:R-:W4:Y:S04]  /*3c20*/  LDL.LU R221, [R1+0x5c] ;  /* 0x00005c0001dd7983 */ /* 0x000f280000300800 */
[----:B------:R-:W4:Y:S04]  /*3c30*/  LDL.LU R222, [R1+0x60] ;  /* 0x0000600001de7983 */ /* 0x000f280000300800 */
[----:B------:R-:W4:Y:S04]  /*3c40*/  LDL.LU R223, [R1+0x64] ;  /* 0x0000640001df7983 */ /* 0x000f280000300800 */
[----:B------:R-:W4:Y:S04]  /*3c50*/  LDL.LU R224, [R1+0x68] ;  /* 0x0000680001e07983 */ /* 0x000f280000300800 */
[----:B-1----:R-:W4:Y:S04]  /*3c60*/  LDL.LU R225, [R1+0x6c] ;  /* 0x00006c0001e17983 */ /* 0x002f280000300800 */
[----:B------:R-:W4:Y:S04]  /*3c70*/  LDL.LU R226, [R1+0x70] ;  /* 0x0000700001e27983 */ /* 0x000f280000300800 */
[----:B------:R-:W4:Y:S01]  /*3c80*/  LDL.LU R227, [R1+0x74] ;  /* 0x0000740001e37983 */ /* 0x000f220000300800 */
[----:B------:R-:W-:-:S05]  /*3c90*/  FADD R211, R71, R211 ;  /* 0x000000d347d37221 */ /* 0x000fca0000000000 */
[----:B------:R0:W-:Y:S01]  /*3ca0*/  STL [R1+0x34], R211 ;  /* 0x000034d301007387 */ /* 0x0001e20000100800 */
[----:B------:R-:W-:-:S03]  /*3cb0*/  FADD R212, R72, R212 ;  /* 0x000000d448d47221 */ /* 0x000fc60000000000 */
[----:B0-----:R1:W5:Y:S01]  /*3cc0*/  LDL.LU R211, [R1+0xd0] ;  /* 0x0000d00001d37983 */ /* 0x0013620000300800 */
[----:B------:R-:W-:-:S03]  /*3cd0*/  FADD R213, R73, R213 ;  /* 0x000000d549d57221 */ /* 0x000fc60000000000 */
[----:B------:R0:W-:Y:S01]  /*3ce0*/  STL [R1+0x38], R212 ;  /* 0x000038d401007387 */ /* 0x0001e20000100800 */
[----:B------:R-:W-:-:S01]  /*3cf0*/  FADD R214, R74, R214 ;  /* 0x000000d64ad67221 */ /* 0x000fc20000000000 */
[----:B--2---:R-:W-:Y:S02]  /*3d00*/  FADD R215, R75, R215 ;  /* 0x000000d74bd77221 */ /* 0x004fe40000000000 */
[----:B0-----:R1:W5:Y:S01]  /*3d10*/  LDL.LU R212, [R1+0xcc] ;  /* 0x0000cc0001d47983 */ /* 0x0013620000300800 */
[----:B---3--:R-:W-:-:S03]  /*3d20*/  FADD R216, R76, R216 ;  /* 0x000000d84cd87221 */ /* 0x008fc60000000000 */
[----:B------:R0:W-:Y:S01]  /*3d30*/  STL [R1+0x3c], R213 ;  /* 0x00003cd501007387 */ /* 0x0001e20000100800 */
[----:B----4-:R-:W-:-:S03]  /*3d40*/  FADD R217, R77, R217 ;  /* 0x000000d94dd97221 */ /* 0x010fc60000000000 */
[----:B0-----:R1:W5:Y:S01]  /*3d50*/  LDL.LU R213, [R1+0xc8] ;  /* 0x0000c80001d57983 */ /* 0x0013620000300800 */
[----:B------:R-:W-:-:S03]  /*3d60*/  FADD R218, R78, R218 ;  /* 0x000000da4eda7221 */ /* 0x000fc60000000000 */
[----:B------:R0:W-:Y:S01]  /*3d70*/  STL [R1+0x40], R214 ;  /* 0x000040d601007387 */ /* 0x0001e20000100800 */
[----:B------:R-:W-:-:S01]  /*3d80*/  FADD R219, R79, R219 ;  /* 0x000000db4fdb7221 */ /* 0x000fc20000000000 */
[----:B------:R-:W-:Y:S02]  /*3d90*/  FADD R220, R80, R220 ;  /* 0x000000dc50dc7221 */ /* 0x000fe40000000000 */
[----:B0-----:R1:W5:Y:S04]  /*3da0*/  LDL.LU R214, [R1+0xc4] ;  /* 0x0000c40001d67983 */ /* 0x0013680000300800 */
[----:B------:R0:W-:Y:S01]  /*3db0*/  STL [R1+0x44], R215 ;  /* 0x000044d701007387 */ /* 0x0001e20000100800 */
[----:B------:R-:W-:-:S01]  /*3dc0*/  FADD R221, R81, R221 ;  /* 0x000000dd51dd7221 */ /* 0x000fc20000000000 */
[----:B------:R-:W-:-:S02]  /*3dd0*/  FADD R222, R82, R222 ;  /* 0x000000de52de7221 */ /* 0x000fc40000000000 */
[----:B0-----:R1:W5:Y:S04]  /*3de0*/  LDL.LU R215, [R1+0xc0] ;  /* 0x0000c00001d77983 */ /* 0x0013680000300800 */
[----:B------:R0:W-:Y:S01]  /*3df0*/  STL [R1+0x48], R216 ;  /* 0x000048d801007387 */ /* 0x0001e20000100800 */
[----:B------:R-:W-:-:S03]  /*3e00*/  FADD R223, R83, R223 ;  /* 0x000000df53df7221 */ /* 0x000fc60000000000 */
        /* <DEDUP_REMOVED lines=13> */
[----:B------:R0:W-:Y:S04]  /*3ee0*/  STL [R1+0x5c], R221 ;  /* 0x00005cdd01007387 */ /* 0x0001e80000100800 */
        /* <DEDUP_REMOVED lines=12> */
[----:B0-----:R1:W5:Y:S01]  /*3fb0*/  LDL.LU R227, [R1+0x90] ;  /* 0x0000900001e37983 */ /* 0x0013620000300800 */
[----:B------:R-:W-:-:S05]  /*3fc0*/  UMOV UR6, URZ ;  /* 0x0000003f00067c82 */ /* 0x000fca0008000000 */
.L_x_28:
[----:B------:R-:W-:Y:S05]  /*3fd0*/  @!P1 BRA `(.L_x_29) ;  /* 0x0000000000049947 */ /* 0x000fea0003800000 */
[----:B------:R-:W-:Y:S01]  /*3fe0*/  BPT.TRAP 0x1 ;  /* 0x000000040000795c */ /* 0x000fe20000300000 */
.L_x_29:
[----:B------:R4:W-:Y:S04]  /*3ff0*/  STL [R1+0x94], R2 ;  /* 0x0000940201007387 */ /* 0x0009e80000100800 */
[----:B----4-:R-:W4:Y:S04]  /*4000*/  LDL R2, [R1+0x78] ;  /* 0x0000780001027983 */ /* 0x010f280000100800 */
[----:B-----5:R0:W-:Y:S04]  /*4010*/  STL [R1+0x90], R0 ;  /* 0x0000900001007387 */ /* 0x0201e80000100800 */
[----:B0-----:R-:W2:Y:S01]  /*4020*/  LDL R0, [R1+0x7c] ;  /* 0x00007c0001007983 */ /* 0x001ea20000100800 */
[----:B------:R-:W-:Y:S01]  /*4030*/  IMAD.U32 R229, RZ, RZ, UR19 ;  /* 0x00000013ffe57e24 */ /* 0x000fe2000f8e00ff */
[----:B----4-:R-:W-:-:S02]  /*4040*/  ISETP.NE.AND P0, PT, R2, RZ, PT ;  /* 0x000000ff0200720c */ /* 0x010fc40003f05270 */
[----:B------:R0:W5:Y:S11]  /*4050*/  LDL.LU R2, [R1+0x94] ;  /* 0x0000940001027983 */ /* 0x0001760000300800 */
[----:B------:R-:W-:-:S05]  /*4060*/  @P0 LEA R229, R229, UR14, 0x3 ;  /* 0x0000000ee5e50c11 */ /* 0x000fca000f8e18ff */
[----:B------:R-:W-:-:S05]  /*4070*/  @P0 VIADD R229, R229, 0x20 ;  /* 0x00000020e5e50836 */ /* 0x000fca0000000000 */
[----:B--2---:R-:W-:Y:S02]  /*4080*/  @P0 PRMT R229, R0, 0x654, R229 ;  /* 0x0000065400e50816 */ /* 0x004fe400000000e5 */
[----:B------:R0:W5:Y:S01]  /*4090*/  LDL.LU R0, [R1+0x90] ;  /* 0x0000900001007983 */ /* 0x0001620000300800 */
[----:B------:R-:W-:Y:S01]  /*40a0*/  UISETP.GT.U32.AND UP0, UPT, UR13, 0x1, UPT ;  /* 0x000000010d00788c */ /* 0x000fe2000bf04070 */
[----:B------:R0:W-:Y:S05]  /*40b0*/  @P0 SYNCS.ARRIVE.TRANS64.RED.A1T0 RZ, [R229+URZ], RZ ;  /* 0x000000ffe5ff09a7 */ /* 0x0001ea000810043f */
[----:B------:R-:W-:-:S13]  /*40c0*/  PLOP3.LUT P0, PT, PT, PT, UP0, 0x80, 0x0 ;  /* 0x000000000000781c */ /* 0x000fda0003f0f008 */
[----:B0-----:R-:W-:Y:S05]  /*40d0*/  @P0 BRA `(.L_x_30) ;  /* 0x0000000000040947 */ /* 0x001fea0003800000 */
[----:B------:R-:W-:Y:S01]  /*40e0*/  BPT.TRAP 0x1 ;  /* 0x000000040000795c */ /* 0x000fe20000300000 */
.L_x_30:
[----:B------:R-:W-:Y:S01]  /*40f0*/  UIADD3 UR18, UR18, 0x1, URZ ;  /* 0x0000000112127890 */ /* 0x000fe2000fffe03f */
[C---:B------:R-:W-:Y:S01]  /*4100*/  ISETP.GT.AND P0, PT, R228.reuse, 0x1, PT ;  /* 0x00000001e400780c */ /* 0x040fe20003f04270 */
[----:B------:R-:W-:Y:S01]  /*4110*/  UIADD3 UR19, UR19, 0x1, URZ ;  /* 0x0000000113137890 */ /* 0x000fe2000fffe03f */
[----:B------:R-:W-:Y:S01]  /*4120*/  VIADD R228, R228, 0xffffffff ;  /* 0xffffffffe4e47836 */ /* 0x000fe20000000000 */
[----:B------:R-:W-:Y:S02]  /*4130*/  UISETP.NE.AND UP0, UPT, UR18, 0x4, UPT ;  /* 0x000000041200788c */ /* 0x000fe4000bf05270 */
[----:B------:R-:W-:Y:S02]  /*4140*/  UISETP.NE.AND UP1, UPT, UR19, 0x4, UPT ;  /* 0x000000041300788c */ /* 0x000fe4000bf25270 */
[----:B------:R-:W-:Y:S02]  /*4150*/  USEL UR8, URZ, 0x1, UP0 ;  /* 0x000000013f087887 */ /* 0x000fe40008000000 */
[----:B------:R-:W-:-:S02]  /*4160*/  USEL UR18, UR18, URZ, UP0 ;  /* 0x0000003f12127287 */ /* 0x000fc40008000000 */
[----:B------:R-:W-:Y:S02]  /*4170*/  USEL UR19, UR19, URZ, UP1 ;  /* 0x0000003f13137287 */ /* 0x000fe40008800000 */
[----:B------:R-:W-:Y:S01]  /*4180*/  LOP3.LUT R227, R227, UR8, RZ, 0x3c, !PT ;  /* 0x00000008e3e37c12 */ /* 0x000fe2000f8e3cff */
[----:B------:R-:W-:Y:S01]  /*4190*/  UMOV UR8, 0x1 ;  /* 0x0000000100087882 */ /* 0x000fe20000000000 */
[----:B------:R-:W-:Y:S08]  /*41a0*/  @P0 BRA `(.L_x_31) ;  /* 0xffffffec00700947 */ /* 0x000ff0000383ffff */
.L_x_23:
[----:B------:R-:W-:-:S04]  /*41b0*/  UISETP.NE.AND UP0, UPT, UR6, URZ, UPT ;  /* 0x0000003f0600728c */ /* 0x000fc8000bf05270 */
[----:B------:R-:W-:-:S06]  /*41c0*/  USEL UR6, URZ, 0x1, !UP0 ;  /* 0x000000013f067887 */ /* 0x000fcc000c000000 */
[----:B------:R-:W-:-:S13]  /*41d0*/  ISETP.NE.AND P0, PT, RZ, UR6, PT ;  /* 0x00000006ff007c0c */ /* 0x000fda000bf05270 */
[----:B------:R-:W-:Y:S05]  /*41e0*/  @!P0 BRA `(.L_x_32) ;  /* 0x0000000c00dc8947 */ /* 0x000fea0003800000 */
[----:B------:R-:W4:Y:S04]  /*41f0*/  LDL.LU R227, [R1+0x74] ;  /* 0x0000740001e37983 */ /* 0x000f280000300800 */
[----:B----4-:R0:W-:Y:S04]  /*4200*/  STL [R1+0x90], R227 ;  /* 0x000090e301007387 */ /* 0x0101e80000100800 */
[----:B0-----:R-:W4:Y:S04]  /*4210*/  LDL.LU R227, [R1+0x70] ;  /* 0x0000700001e37983 */ /* 0x001f280000300800 */
        /* <DEDUP_REMOVED lines=55> */
[----:B0-----:R-:W4:Y:S01]  /*4590*/  LDL.LU R227, [R1] ;  /* 0x0000000001e37983 */ /* 0x001f220000300800 */
[----:B------:R-:W-:-:S02]  /*45a0*/  WARPGROUP.DEPBAR.LE gsb0, 0x0 ;  /* 0x00008000000079c5 */ /* 0x000fc40000010000 */
[----:B------:R-:W-:Y:S01]  /*45b0*/  FADD R226, R88, R226 ;  /* 0x000000e258e27221 */ /* 0x000fe20000000000 */
        /* <DEDUP_REMOVED lines=95> */
[----:B-----5:R-:W-:Y:S01]  /*4bb0*/  FADD R2, R56, R2 ;  /* 0x0000000238027221 */ /* 0x020fe20000000000 */
[----:B------:R-:W-:Y:S01]  /*4bc0*/  FADD R0, R57, R0 ;  /* 0x0000000039007221 */ /* 0x000fe20000000000 */
[----:B----4-:R-:W-:-:S05]  /*4bd0*/  FADD R227, R58, R227 ;  /* 0x000000e33ae37221 */ /* 0x010fca0000000000 */
[----:B------:R0:W-:Y:S04]  /*4be0*/  STL [R1], R227 ;  /* 0x000000e301007387 */ /* 0x0001e80000100800 */
[----:B0-----:R-:W4:Y:S02]  /*4bf0*/  LDL.LU R227, [R1+0x100] ;  /* 0x0001000001e37983 */ /* 0x001f240000300800 */
[----:B----4-:R-:W-:-:S05]  /*4c00*/  FADD R227, R59, R227 ;  /* 0x000000e33be37221 */ /* 0x010fca0000000000 */
[----:B------:R0:W-:Y:S04]  /*4c10*/  STL [R1+0x4], R227 ;  /* 0x000004e301007387 */ /* 0x0001e80000100800 */
        /* <DEDUP_REMOVED lines=83> */
[----:B------:R0:W-:Y:S02]  /*5150*/  STL [R1+0x74], R227 ;  /* 0x000074e301007387 */ /* 0x0001e40000100800 */
.L_x_32:
[----:B------:R-:W-:Y:S02]  /*5160*/  WARPGROUP.DEPBAR.LE gsb0, 0x0 ;  /* 0x00008000000079c5 */ /* 0x000fe40000010000 */
[----:B------:R-:W4:Y:S02]  /*5170*/  LDC R24, c[0x0][0x28c] ;  /* 0x0000a300ff187b82 */ /* 0x000f240000000800 */
[----:B----4-:R-:W-:-:S13]  /*5180*/  ISETP.GE.AND P0, PT, R24, 0x1, PT ;  /* 0x000000011800780c */ /* 0x010fda0003f06270 */
[----:B------:R-:W-:Y:S05]  /*5190*/  @!P0 BRA `(.L_x_33) ;  /* 0x0000000000608947 */ /* 0x000fea0003800000 */
[----:B------:R-:W-:-:S06]  /*51a0*/  UISETP.NE.AND UP0, UPT, UR23, 0x3, UPT ;  /* 0x000000031700788c */ /* 0x000fcc000bf05270 */
[----:B------:R-:W-:-:S13]  /*51b0*/  PLOP3.LUT P0, PT, PT, PT, UP0, 0x80, 0x0 ;  /* 0x000000000000781c */ /* 0x000fda0003f0f008 */
[----:B------:R-:W-:Y:S05]  /*51c0*/  @!P0 BRA `(.L_x_34) ;  /* 0x0000000000048947 */ /* 0x000fea0003800000 */
[----:B------:R-:W-:Y:S01]  /*51d0*/  BPT.TRAP 0x1 ;  /* 0x000000040000795c */ /* 0x000fe20000300000 */
.L_x_34:
[----:B-----5:R4:W-:Y:S04]  /*51e0*/  STL [R1+0x90], R0 ;  /* 0x0000900001007387 */ /* 0x0209e80000100800 */
[----:B0-----:R-:W2:Y:S04]  /*51f0*/  LDL R227, [R1+0x7c] ;  /* 0x00007c0001e37983 */ /* 0x001ea80000100800 */
[----:B----4-:R-:W4:Y:S01]  /*5200*/  LDL R0, [R1+0x78] ;  /* 0x0000780001007983 */ /* 0x010f220000100800 */
[----:B------:R-:W-:Y:S01]  /*5210*/  UISETP.LT.AND UP1, UPT, UR12, 0x1, UPT ;  /* 0x000000010c00788c */ /* 0x000fe2000bf21270 */
[----:B------:R-:W-:Y:S01]  /*5220*/  IMAD.U32 R25, RZ, RZ, UR14 ;  /* 0x0000000eff197e24 */ /* 0x000fe2000f8e00ff */
[----:B----4-:R-:W-:-:S02]  /*5230*/  ISETP.NE.AND P0, PT, R0, RZ, PT ;  /* 0x000000ff0000720c */ /* 0x010fc40003f05270 */
[----:B------:R4:W5:Y:S11]  /*5240*/  LDL.LU R0, [R1+0x90] ;  /* 0x0000900001007983 */ /* 0x0009760000300800 */
[----:B------:R-:W-:-:S05]  /*5250*/  VOTEU.ANY UP0, P0 ;  /* 0x00000000003f7886 */ /* 0x000fca0000000100 */
[----:B------:R-:W-:-:S04]  /*5260*/  @UP0 USEL UR6, UR12, 0x1, UP1 ;  /* 0x000000010c060887 */ /* 0x000fc80008800000 */
[----:B------:R-:W-:-:S06]  /*5270*/  @UP0 UIADD3 UR6, UR5, UR12, -UR6 ;  /* 0x0000000c05060290 */ /* 0x000fcc000fffe806 */
[----:B------:R-:W-:-:S04]  /*5280*/  IMAD.U32 R24, RZ, RZ, UR6 ;  /* 0x00000006ff187e24 */ /* 0x000fc8000f8e00ff */
[----:B------:R-:W-:-:S05]  /*5290*/  @P0 IMAD.SHL.U32 R24, R24, 0x8, RZ ;  /* 0x0000000818180824 */ /* 0x000fca00078e00ff */
[----:B------:R-:W-:Y:S01]  /*52a0*/  @P0 LOP3.LUT R24, R24, 0x18, RZ, 0xc0, !PT ;  /* 0x0000001818180812 */ /* 0x000fe200078ec0ff */
[----:B------:R-:W-:-:S03]  /*52b0*/  UISETP.GT.U32.AND UP0, UPT, UR13, 0x1, UPT ;  /* 0x000000010d00788c */ /* 0x000fc6000bf04070 */
[----:B------:R-:W-:-:S04]  /*52c0*/  @P0 IADD3 R24, R25, 0x20, R24 ;  /* 0x0000002019180810 */ /* 0x000fc80007ffe018 */
[----:B--2---:R-:W-:-:S04]  /*52d0*/  @P0 PRMT R24, R227, 0x654, R24 ;  /* 0x00000654e3180816 */ /* 0x004fc80000000018 */
[----:B------:R4:W-:Y:S01]  /*52e0*/  @P0 SYNCS.ARRIVE.TRANS64.RED.A1T0 RZ, [R24+URZ], RZ ;  /* 0x000000ff18ff09a7 */ /* 0x0009e2000810043f */
[----:B------:R-:W-:-:S13]  /*52f0*/  PLOP3.LUT P0, PT, PT, PT, UP0, 0x80, 0x0 ;  /* 0x000000000000781c */ /* 0x000fda0003f0f008 */
[----:B----4-:R-:W-:Y:S05]  /*5300*/  @P0 BRA `(.L_x_33) ;  /* 0x0000000000040947 */ /* 0x010fea0003800000 */
[----:B------:R-:W-:Y:S01]  /*5310*/  BPT.TRAP 0x1 ;  /* 0x000000040000795c */ /* 0x000fe20000300000 */
.L_x_33:
[----:B-----5:R4:W-:Y:S01]  /*5320*/  STL [R1+0x94], R2 ;  /* 0x0000940201007387 */ /* 0x0209e20000100800 */
[----:B------:R-:W1:Y:S01]  /*5330*/  LDC R28, c[0x0][0x288] ;  /* 0x0000a200ff1c7b82 */ /* 0x000e620000000800 */
[----:B------:R-:W-:Y:S02]  /*5340*/  ULDC UR6, c[0x0][0x284] ;  /* 0x0000a10000067ab9 */ /* 0x000fe40000000800 */
[----:B----4-:R-:W4:Y:S04]  /*5350*/  LDL.LU R2, [R1+0x88] ;  /* 0x0000880001027983 */ /* 0x010f280000300800 */
[----:B------:R0:W-:Y:S04]  /*5360*/  STL [R1+0x90], R0 ;  /* 0x0000900001007387 */ /* 0x0001e80000100800 */
[----:B0-----:R-:W2:Y:S01]  /*5370*/  LDL.LU R0, [R1+0x8c] ;  /* 0x00008c0001007983 */ /* 0x001ea20000300800 */
[----:B------:R-:W0:Y:S02]  /*5380*/  S2R R227, SR_TID.X ;  /* 0x0000000000e37919 */ /* 0x000e240000002100 */
[----:B0-----:R-:W-:-:S02]  /*5390*/  SHF.R.U32.HI R24, RZ, 0x2, R227 ;  /* 0x00000002ff187819 */ /* 0x001fc400000116e3 */
[----:B------:R-:W-:Y:S02]  /*53a0*/  LOP3.LUT R26, R227, 0x60, RZ, 0xc0, !PT ;  /* 0x00000060e31a7812 */ /* 0x000fe400078ec0ff */
[----:B------:R-:W-:Y:S02]  /*53b0*/  SHF.R.U32.HI R27, RZ, 0x7, R227 ;  /* 0x00000007ff1b7819 */ /* 0x000fe400000116e3 */
[----:B------:R-:W-:Y:S02]  /*53c0*/  LOP3.LUT R25, R24, 0x7, RZ, 0xc0, !PT ;  /* 0x0000000718197812 */ /* 0x000fe400078ec0ff */
[----:B------:R-:W-:Y:S02]  /*53d0*/  SHF.R.U32.HI R26, RZ, 0x1, R26 ;  /* 0x00000001ff1a7819 */ /* 0x000fe4000001161a */
[----:B------:R-:W-:Y:S02]  /*53e0*/  LOP3.LUT R24, R27, 0x1, RZ, 0xc0, !PT ;  /* 0x000000011b187812 */ /* 0x000fe400078ec0ff */
[----:B------:R-:W-:-:S02]  /*53f0*/  IADD3 R31, RZ, -R26, -R25 ;  /* 0x8000001aff1f7210 */ /* 0x000fc40007ffe819 */
[----:B------:R-:W-:Y:S01]  /*5400*/  LOP3.LUT R27, R227, 0x3, RZ, 0xc0, !PT ;  /* 0x00000003e31b7812 */ /* 0x000fe200078ec0ff */
[C---:B------:R-:W-:Y:S02]  /*5410*/  IMAD.SHL.U32 R30, R24.reuse, 0x40, RZ ;  /* 0x00000040181e7824 */ /* 0x040fe400078e00ff */
[----:B------:R-:W-:Y:S02]  /*5420*/  IMAD R31, R24, -0x40, R31 ;  /* 0xffffffc0181f7824 */ /* 0x000fe400078e021f */
[----:B----4-:R-:W-:Y:S02]  /*5430*/  IMAD.SHL.U32 R29, R2, 0x80, RZ ;  /* 0x00000080021d7824 */ /* 0x010fe400078e00ff */
[----:B------:R0:W5:Y:S01]  /*5440*/  LDL.LU R2, [R1+0x94] ;  /* 0x0000940001027983 */ /* 0x0001620000300800 */
[----:B--2---:R-:W-:Y:S02]  /*5450*/  IMAD.WIDE R38, R0, 0x100, RZ ;  /* 0x0000010000267825 */ /* 0x004fe400078e02ff */
[----:B-1----:R-:W-:-:S02]  /*5460*/  ISETP.GE.AND P0, PT, R29, R28, PT ;  /* 0x0000001c1d00720c */ /* 0x002fc40003f06270 */
[----:B------:R-:W-:Y:S01]  /*5470*/  LOP3.LUT R43, R30, 0x40, R25, 0xe2, !PT ;  /* 0x000000401e2b7812 */ /* 0x000fe200078ee219 */
[----:B------:R-:W-:Y:S02]  /*5480*/  IMAD.SHL.U32 R24, R0, 0x100, RZ ;  /* 0x0000010000187824 */ /* 0x000fe400078e00ff */
[----:B------:R0:W5:Y:S01]  /*5490*/  LDL.LU R0, [R1+0x90] ;  /* 0x0000900001007983 */ /* 0x0001620000300800 */
[----:B------:R-:W-:Y:S02]  /*54a0*/  IMAD.SHL.U32 R32, R227, 0x2, RZ ;  /* 0x00000002e3207824 */ /* 0x000fe400078e00ff */
[C---:B------:R-:W-:Y:S01]  /*54b0*/  ISETP.GE.OR P0, PT, R24.reuse, UR6, P0 ;  /* 0x0000000618007c0c */ /* 0x040fe20008706670 */
[----:B------:R-:W-:Y:S01]  /*54c0*/  IMAD R42, R27, -0x2, R28 ;  /* 0xfffffffe1b2a7824 */ /* 0x000fe200078e021c */
[----:B------:R-:W-:Y:S01]  /*54d0*/  IADD3 R41, -R24, UR6, R31 ;  /* 0x0000000618297c10 */ /* 0x000fe2000fffe11f */
[----:B------:R-:W-:Y:S01]  /*54e0*/  IMAD.MOV.U32 R40, RZ, RZ, -0x1 ;  /* 0xffffffffff287424 */ /* 0x000fe200078e00ff */
[----:B------:R-:W-:Y:S01]  /*54f0*/  LOP3.LUT R43, R38, R43, R26, 0xfe, !PT ;  /* 0x0000002b262b7212 */ /* 0x000fe200078efe1a */
[----:B------:R-:W-:Y:S01]  /*5500*/  IMAD.IADD R42, R42, 0x1, -R29 ;  /* 0x000000012a2a7824 */ /* 0x000fe200078e0a1d */
[----:B------:R-:W-:-:S07]  /*5510*/  LOP3.LUT R32, R29, 0x6, R32, 0xf8, !PT ;  /* 0x000000061d207812 */ /* 0x000fce00078ef820 */
[----:B0-----:R-:W-:Y:S05]  /*5520*/  @P0 BRA `(.L_x_35) ;  /* 0x00000090001c0947 */ /* 0x001fea0003800000 */
[----:B------:R-:W0:Y:S01]  /*5530*/  LDC.64 R28, c[0x0][0x5c8] ;  /* 0x00017200ff1c7b82 */ /* 0x000e220000000a00 */
[----:B------:R-:W-:Y:S01]  /*5540*/  USHF.R.S32.HI UR7, URZ, 0x1f, UR22 ;  /* 0x0000001f3f077899 */ /* 0x000fe20008011416 */
[--C-:B------:R-:W-:Y:S01]  /*5550*/  SHF.R.S32.HI R33, RZ, 0x1f, R32.reuse ;  /* 0x0000001fff217819 */ /* 0x100fe20000011420 */
[----:B------:R-:W-:Y:S01]  /*5560*/  ULDC.64 UR8, c[0x0][0x5d0] ;  /* 0x0001740000087ab9 */ /* 0x000fe20000000a00 */
[----:B------:R-:W-:Y:S01]  /*5570*/  BSSY B0, `(.L_x_35) ;  /* 0x0000902000007945 */ /* 0x000fe20003800000 */
[----:B------:R-:W-:Y:S02]  /*5580*/  UIMAD UR6, UR7, UR8, URZ ;  /* 0x00000008070672a4 */ /* 0x000fe4000f8e023f */
[----:B------:R-:W-:Y:S02]  /*5590*/  IMAD.U32 R27, RZ, RZ, UR8 ;  /* 0x00000008ff1b7e24 */ /* 0x000fe4000f8e00ff */
[----:B------:R-:W-:Y:S02]  /*55a0*/  UIMAD UR6, UR22, UR9, UR6 ;  /* 0x00000009160672a4 */ /* 0x000fe4000f8e0206 */
[----:B------:R-:W-:Y:S01]  /*55b0*/  IMAD.WIDE.U32 R26, R27, UR22, R32 ;  /* 0x000000161b1a7c25 */ /* 0x000fe2000f8e0020 */
[----:B------:R-:W-:-:S03]  /*55c0*/  ULDC.64 UR8, c[0x0][0x5c0] ;  /* 0x0001700000087ab9 */ /* 0x000fc60000000a00 */
[----:B------:R-:W-:Y:S02]  /*55d0*/  VIADD R27, R27, UR6 ;  /* 0x000000061b1b7c36 */ /* 0x000fe40008000000 */
[-C--:B0-----:R-:W-:Y:S01]  /*55e0*/  IMAD R24, R39, R28.reuse, RZ ;  /* 0x0000001c27187224 */ /* 0x081fe200078e02ff */
[----:B------:R-:W-:Y:S01]  /*55f0*/  SHF.L.U64.HI R34, R28, 0x3, R29 ;  /* 0x000000031c227819 */ /* 0x000fe2000001021d */
[----:B------:R-:W-:-:S04]  /*5600*/  IMAD.WIDE.U32 R26, R43, R28, R26 ;  /* 0x0000001c2b1a7225 */ /* 0x000fc800078e001a */
[----:B------:R-:W-:Y:S01]  /*5610*/  IMAD R25, R43, R29, R24 ;  /* 0x0000001d2b197224 */ /* 0x000fe200078e0218 */
[----:B------:R-:W-:Y:S01]  /*5620*/  IADD3 R24, P2, R26, UR8, RZ ;  /* 0x000000081a187c10 */ /* 0x000fe2000ff5e0ff */
[C---:B------:R-:W-:Y:S01]  /*5630*/  IMAD.SHL.U32 R35, R28.reuse, 0x8, RZ ;  /* 0x000000081c237824 */ /* 0x040fe200078e00ff */
[----:B------:R-:W-:Y:S01]  /*5640*/  LEA R30, P3, R28, R26, 0x7 ;  /* 0x0000001a1c1e7211 */ /* 0x000fe200078638ff */
[----:B------:R-:W-:-:S03]  /*5650*/  IMAD.IADD R27, R27, 0x1, R25 ;  /* 0x000000011b1b7824 */ /* 0x000fc600078e0219 */
[----:B------:R-:W-:Y:S02]  /*5660*/  IADD3 R26, P1, P0, R26, UR8, R35 ;  /* 0x000000081a1a7c10 */ /* 0x000fe4000f83e023 */
[----:B------:R-:W-:Y:S02]  /*5670*/  IADD3.X R25, R27, UR9, RZ, P2, !PT ;  /* 0x000000091b197c10 */ /* 0x000fe400097fe4ff */
[----:B------:R-:W-:Y:S02]  /*5680*/  FSETP.NEU.AND P2, PT, RZ, UR21, PT ;  /* 0x00000015ff007c0b */ /* 0x000fe4000bf4d000 */
[----:B------:R-:W-:Y:S02]  /*5690*/  LEA.HI.X R31, R28, R27, R29, 0x7, P3 ;  /* 0x0000001b1c1f7211 */ /* 0x000fe400018f3c1d */
[C---:B------:R-:W-:Y:S02]  /*56a0*/  IADD3 R28, P3, R30.reuse, UR8, RZ ;  /* 0x000000081e1c7c10 */ /* 0x040fe4000ff7e0ff */
[----:B------:R-:W-:-:S02]  /*56b0*/  IADD3 R30, P5, P6, R30, UR8, R35 ;  /* 0x000000081e1e7c10 */ /* 0x000fc4000febe023 */
[----:B------:R-:W-:Y:S02]  /*56c0*/  IADD3.X R29, R31, UR9, RZ, P3, !PT ;  /* 0x000000091f1d7c10 */ /* 0x000fe40009ffe4ff */
[--C-:B------:R-:W-:Y:S02]  /*56d0*/  IADD3.X R27, R27, UR9, R34.reuse, P1, P0 ;  /* 0x000000091b1b7c10 */ /* 0x100fe40008fe0422 */
[----:B------:R-:W-:Y:S01]  /*56e0*/  IADD3.X R31, R31, UR9, R34, P5, P6 ;  /* 0x000000091f1f7c10 */ /* 0x000fe2000afec422 */
[----:B------:R-:W-:Y:S06]  /*56f0*/  @!P2 BRA `(.L_x_36) ;  /* 0x0000006c001ca947 */ /* 0x000fec0003800000 */
[----:B------:R-:W-:Y:S01]  /*5700*/  ULDC.64 UR8, c[0x0][0x5b8] ;  /* 0x00016e0000087ab9 */ /* 0x000fe20000000a00 */
[----:B------:R-:W-:Y:S01]  /*5710*/  ISETP.GE.AND P0, PT, R41, 0x1, PT ;  /* 0x000000012900780c */ /* 0x000fe20003f06270 */
[----:B------:R-:W-:Y:S02]  /*5720*/  UIMAD UR6, UR7, UR8, URZ ;  /* 0x00000008070672a4 */ /* 0x000fe4000f8e023f */
[----:B------:R-:W-:Y:S01]  /*5730*/  IMAD.U32 R35, RZ, RZ, UR8 ;  /* 0x00000008ff237e24 */ /* 0x000fe2000f8e00ff */
[----:B------:R-:W-:Y:S01]  /*5740*/  BSSY B1, `(.L_x_37) ;  /* 0x0000010000017945 */ /* 0x000fe20003800000 */
[----:B------:R-:W-:Y:S01]  /*5750*/  ISETP.LT.OR P3, PT, R42, 0x1, !P0 ;  /* 0x000000012a00780c */ /* 0x000fe20004761670 */
[----:B------:R-:W-:Y:S02]  /*5760*/  UIMAD UR6, UR22, UR9, UR6 ;  /* 0x00000009160672a4 */ /* 0x000fe4000f8e0206 */
[----:B------:R-:W-:Y:S01]  /*5770*/  IMAD.WIDE.U32 R32, R35, UR22, R32 ;  /* 0x0000001623207c25 */ /* 0x000fe2000f8e0020 */
[----:B------:R-:W-:-:S03]  /*5780*/  ULDC.64 UR8, c[0x0][0x5a8] ;  /* 0x00016a0000087ab9 */ /* 0x000fc60000000a00 */
[----:B------:R-:W-:Y:S02]  /*5790*/  IMAD.MOV.U32 R36, RZ, RZ, R32 ;  /* 0x000000ffff247224 */ /* 0x000fe400078e0020 */
[----:B------:R-:W-:Y:S01]  /*57a0*/  VIADD R37, R33, UR6 ;  /* 0x0000000621257c36 */ /* 0x000fe20008000000 */
[----:B------:R-:W-:Y:S02]  /*57b0*/  ULDC.64 UR6, c[0x0][0x5b0] ;  /* 0x00016c0000067ab9 */ /* 0x000fe40000000a00 */
[----:B------:R-:W-:Y:S02]  /*57c0*/  IMAD R34, R39, UR6, RZ ;  /* 0x0000000627227c24 */ /* 0x000fe4000f8e02ff */
[----:B------:R-:W-:-:S04]  /*57d0*/  IMAD.WIDE.U32 R32, R43, UR6, R36 ;  /* 0x000000062b207c25 */ /* 0x000fc8000f8e0024 */
[--C-:B------:R-:W-:Y:S01]  /*57e0*/  IMAD R35, R43, UR7, R34.reuse ;  /* 0x000000072b237c24 */ /* 0x100fe2000f8e0222 */
[----:B------:R-:W-:Y:S02]  /*57f0*/  IADD3 R32, P1, R32, UR8, RZ ;  /* 0x0000000820207c10 */ /* 0x000fe4000ff3e0ff */
[----:B------:R-:W-:Y:S02]  /*5800*/  PRMT R34, RZ, 0x7610, R34 ;  /* 0x00007610ff227816 */ /* 0x000fe40000000022 */
[----:B------:R-:W-:Y:S01]  /*5810*/  IADD3.X R33, R33, UR9, R35, P1, !PT ;  /* 0x0000000921217c10 */ /* 0x000fe20008ffe423 */
[----:B------:R-:W-:Y:S08]  /*5820*/  @P3 BRA `(.L_x_38) ;  /* 0x0000000000043947 */ /* 0x000ff00003800000 */
[----:B------:R0:W5:Y:S02]  /*5830*/  LDG.E.U8 R34, desc[UR16][R32.64] ;  /* 0x0000001020227981 */ /* 0x000164000c1e1100 */
.L_x_38:
[----:B------:R-:W-:Y:S05]  /*5840*/  BSYNC B1 ;  /* 0x0000000000017941 */ /* 0x000fea0003800000 */
.L_x_37:
[----:B-----5:R-:W-:Y:S01]  /*5850*/  LOP3.LUT R34, R34, 0xff, RZ, 0xc0, !PT ;  /* 0x000000ff22227812 */ /* 0x020fe200078ec0ff */
[----:B------:R-:W-:Y:S01]  /*5860*/  BSSY B1, `(.L_x_39) ;  /* 0x000000b000017945 */ /* 0x000fe20003800000 */
[----:B------:R-:W-:Y:S02]  /*5870*/  ISETP.LT.OR P2, PT, R42, 0x2, !P0 ;  /* 0x000000022a00780c */ /* 0x000fe40004741670 */
[----:B------:R-:W-:-:S05]  /*5880*/  F2FP.F16.E4M3.UNPACK_B R34, R34 ;  /* 0x00000022ff22723e */ /* 0x000fca00020006ff */
[----:B------:R-:W-:-:S05]  /*5890*/  HADD2.F32 R34, -RZ, R34.H0_H0 ;  /* 0x20000022ff227230 */ /* 0x000fca0000004100 */
[----:B------:R-:W-:Y:S01]  /*58a0*/  FMUL R35, R34, UR21 ;  /* 0x0000001522237c20 */ /* 0x000fe20008400000 */
[----:B------:R-:W-:-:S03]  /*58b0*/  PRMT R34, RZ, 0x7610, R34 ;  /* 0x00007610ff227816 */ /* 0x000fc60000000022 */
[----:B------:R-:W-:-:S05]  /*58c0*/  FFMA R35, R226, UR20, R35 ;  /* 0x00000014e2237c23 */ /* 0x000fca0008000023 */
[----:B------:R-:W-:-:S05]  /*58d0*/  F2FP.SATFINITE.E4M3.F32.PACK_AB_MERGE_C R35, RZ, R35, RZ ;  /* 0x00000023ff23723e */ /* 0x000fca00048070ff */
[----:B------:R1:W-:Y:S01]  /*58e0*/  @!P3 STG.E.U8 desc[UR16][R24.64], R35 ;  /* 0x000000231800b986 */ /* 0x0003e2000c101110 */
[----:B------:R-:W-:Y:S05]  /*58f0*/  @P2 BRA `(.L_x_40) ;  /* 0x0000000000042947 */ /* 0x000fea0003800000 */
[----:B------:R2:W5:Y:S02]  /*5900*/  LDG.E.U8 R34, desc[UR16][R32.64+0x1] ;  /* 0x0000011020227981 */ /* 0x000564000c1e1100 */
.L_x_40:
[----:B------:R-:W-:Y:S05]  /*5910*/  BSYNC B1 ;  /* 0x0000000000017941 */ /* 0x000fea0003800000 */
.L_x_39:
[----:B-----5:R-:W-:Y:S01]  /*5920*/  LOP3.LUT R34, R34, 0xff, RZ, 0xc0, !PT ;  /* 0x000000ff22227812 */ /* 0x020fe200078ec0ff */
[----:B------:R-:W-:Y:S01]  /*5930*/  BSSY B1, `(.L_x_41) ;  /* 0x0000013000017945 */ /* 0x000fe20003800000 */
[----:B------:R-:W-:Y:S02]  /*5940*/  IADD3 R45, P1, R43, 0x8, RZ ;  /* 0x000000082b2d7810 */ /* 0x000fe40007f3e0ff */
[----:B------:R-:W-:-:S03]  /*5950*/  F2FP.F16.E4M3.UNPACK_B R34, R34 ;  /* 0x00000022ff22723e */ /* 0x000fc600020006ff */
[----:B-1----:R-:W-:Y:S01]  /*5960*/  IMAD.X R35, RZ, RZ, R39, P1 ;  /* 0x000000ffff237224 */ /* 0x002fe200008e0627 */
[----:B------:R-:W-:Y:S01]  /*5970*/  ISETP.GE.AND P1, PT, R41, 0x9, PT ;  /* 0x000000092900780c */ /* 0x000fe20003f26270 */
[----:B------:R-:W-:Y:S02]  /*5980*/  HADD2.F32 R34, -RZ, R34.H0_H0 ;  /* 0x20000022ff227230 */ /* 0x000fe40000004100 */
[----:B------:R-:W-:Y:S01]  /*5990*/  IMAD R46, R35, UR6, RZ ;  /* 0x00000006232e7c24 */ /* 0x000fe2000f8e02ff */
[----:B------:R-:W-:Y:S02]  /*59a0*/  ISETP.LT.OR P5, PT, R42, 0x1, !P1 ;  /* 0x000000012a00780c */ /* 0x000fe40004fa1670 */
[----:B------:R-:W-:Y:S01]  /*59b0*/  FMUL R44, R34, UR21 ;  /* 0x00000015222c7c20 */ /* 0x000fe20008400000 */
[----:B------:R-:W-:-:S04]  /*59c0*/  IMAD.WIDE.U32 R34, R45, UR6, R36 ;  /* 0x000000062d227c25 */ /* 0x000fc8000f8e0024 */
[----:B------:R-:W-:Y:S01]  /*59d0*/  FFMA R44, R225, UR20, R44 ;  /* 0x00000014e12c7c23 */ /* 0x000fe2000800002c */
[----:B------:R-:W-:Y:S01]  /*59e0*/  IMAD R45, R45, UR7, R46 ;  /* 0x000000072d2d7c24 */ /* 0x000fe2000f8e022e */
[----:B------:R-:W-:-:S03]  /*59f0*/  IADD3 R34, P3, R34, UR8, RZ ;  /* 0x0000000822227c10 */ /* 0x000fc6000ff7e0ff */
[----:B------:R-:W-:Y:S02]  /*5a00*/  F2FP.SATFINITE.E4M3.F32.PACK_AB_MERGE_C R47, RZ, R44, RZ ;  /* 0x0000002cff2f723e */ /* 0x000fe400048070ff */
[----:B------:R-:W-:Y:S02]  /*5a10*/  IADD3.X R35, R35, UR9, R45, P3, !PT ;  /* 0x0000000923237c10 */ /* 0x000fe40009ffe42d */
[----:B------:R-:W-:Y:S01]  /*5a20*/  PRMT R44, RZ, 0x7610, R44 ;  /* 0x00007610ff2c7816 */ /* 0x000fe2000000002c */
[----:B------:R1:W-:Y:S01]  /*5a30*/  @!P2 STG.E.U8 desc[UR16][R24.64+0x1], R47 ;  /* 0x0000012f1800a986 */ /* 0x0003e2000c101110 */
[----:B------:R-:W-:Y:S05]  /*5a40*/  @P5 BRA `(.L_x_42) ;  /* 0x0000000000045947 */ /* 0x000fea0003800000 */
[----:B------:R4:W5:Y:S02]  /*5a50*/  LDG.E.U8 R44, desc[UR16][R34.64] ;  /* 0x00000010222c7981 */ /* 0x000964000c1e1100 */
.L_x_42:
[----:B------:R-:W-:Y:S05]  /*5a60*/  BSYNC B1 ;  /* 0x0000000000017941 */ /* 0x000fea0003800000 */
.L_x_41:
        /* <DEDUP_REMOVED lines=12> */
.L_x_44:
[----:B------:R-:W-:Y:S05]  /*5b30*/  BSYNC B1 ;  /* 0x0000000000017941 */ /* 0x000fea0003800000 */
.L_x_43:
[----:B-----5:R-:W-:Y:S01]  /*5b40*/  LOP3.LUT R44, R44, 0xff, RZ, 0xc0, !PT ;  /* 0x000000ff2c2c7812 */ /* 0x020fe200078ec0ff */
[----:B------:R-:W-:Y:S01]  /*5b50*/  BSSY B1, `(.L_x_45) ;  /* 0x000000b000017945 */ /* 0x000fe20003800000 */
[----:B------:R-:W-:Y:S02]  /*5b60*/  ISETP.LT.OR P3, PT, R42, 0x9, !P0 ;  /* 0x000000092a00780c */ /* 0x000fe40004761670 */
[----:B------:R-:W-:-:S05]  /*5b70*/  F2FP.F16.E4M3.UNPACK_B R44, R44 ;  /* 0x0000002cff2c723e */ /* 0x000fca00020006ff */
[----:B------:R-:W-:-:S05]  /*5b80*/  HADD2.F32 R44, -RZ, R44.H0_H0 ;  /* 0x2000002cff2c7230 */ /* 0x000fca0000004100 */
[----:B------:R-:W-:-:S04]  /*5b90*/  FMUL R44, R44, UR21 ;  /* 0x000000152c2c7c20 */ /* 0x000fc80008400000 */
[----:B------:R-:W-:-:S05]  /*5ba0*/  FFMA R44, R223, UR20, R44 ;  /* 0x00000014df2c7c23 */ /* 0x000fca000800002c */
[----:B0-----:R-:W-:Y:S02]  /*5bb0*/  F2FP.SATFINITE.E4M3.F32.PACK_AB_MERGE_C R45, RZ, R44, RZ ;  /* 0x0000002cff2d723e */ /* 0x001fe400048070ff */
[----:B------:R-:W-:-:S03]  /*5bc0*/  PRMT R44, RZ, 0x7610, R44 ;  /* 0x00007610ff2c7816 */ /* 0x000fc6000000002c */
[----:B------:R0:W-:Y:S01]  /*5bd0*/  @!P2 STG.E.U8 desc[UR16][R26.64+0x1], R45 ;  /* 0x0000012d1a00a986 */ /* 0x0001e2000c101110 */
[----:B------:R-:W-:Y:S05]  /*5be0*/  @P3 BRA `(.L_x_46) ;  /* 0x0000000000043947 */ /* 0x000fea0003800000 */
[----:B------:R0:W5:Y:S02]  /*5bf0*/  LDG.E.U8 R44, desc[UR16][R32.64+0x8] ;  /* 0x00000810202c7981 */ /* 0x000164000c1e1100 */
.L_x_46:
[----:B------:R-:W-:Y:S05]  /*5c00*/  BSYNC B1 ;  /* 0x0000000000017941 */ /* 0x000fea0003800000 */
.L_x_45:
[----:B-----5:R-:W-:Y:S01]  /*5c10*/  LOP3.LUT R44, R44, 0xff, RZ, 0xc0, !PT ;  /* 0x000000ff2c2c7812 */ /* 0x020fe200078ec0ff */
[----:B------:R-:W-:Y:S01]  /*5c20*/  BSSY B1, `(.L_x_47) ;  /* 0x000000b000017945 */ /* 0x000fe20003800000 */
[----:B------:R-:W-:Y:S02]  /*5c30*/  ISETP.LT.OR P2, PT, R42, 0xa, !P0 ;  /* 0x0000000a2a00780c */ /* 0x000fe40004741670 */
[----:B------:R-:W-:-:S05]  /*5c40*/  F2FP.F16.E4M3.UNPACK_B R44, R44 ;  /* 0x0000002cff2c723e */ /* 0x000fca00020006ff */
[----:B------:R-:W-:-:S05]  /*5c50*/  HADD2.F32 R44, -RZ, R44.H0_H0 ;  /* 0x2000002cff2c7230 */ /* 0x000fca0000004100 */
[----:B0-----:R-:W-:Y:S01]  /*5c60*/  FMUL R45, R44, UR21 ;  /* 0x000000152c2d7c20 */ /* 0x001fe20008400000 */
[----:B------:R-:W-:-:S03]  /*5c70*/  PRMT R44, RZ, 0x7610, R44 ;  /* 0x00007610ff2c7816 */ /* 0x000fc6000000002c */
[----:B------:R-:W-:-:S05]  /*5c80*/  FFMA R45, R222, UR20, R45 ;  /* 0x00000014de2d7c23 */ /* 0x000fca000800002d */
[----:B------:R-:W-:-:S05]  /*5c90*/  F2FP.SATFINITE.E4M3.F32.PACK_AB_MERGE_C R45, RZ, R45, RZ ;  /* 0x0000002dff2d723e */ /* 0x000fca00048070ff */
[----:B------:R0:W-:Y:S01]  /*5ca0*/  @!P3 STG.E.U8 desc[UR16][R24.64+0x8], R45 ;  /* 0x0000082d1800b986 */ /* 0x0001e2000c101110 */
[----:B------:R-:W-:Y:S05]  /*5cb0*/  @P2 BRA `(.L_x_48) ;  /* 0x0000000000042947 */ /* 0x000fea0003800000 */
[----:B------:R0:W5:Y:S02]  /*5cc0*/  LDG.E.U8 R44, desc[UR16][R32.64+0x9] ;  /* 0x00000910202c7981 */ /* 0x000164000c1e1100 */
.L_x_48:
[----:B------:R-:W-:Y:S05]  /*5cd0*/  BSYNC B1 ;  /* 0x0000000000017941 */ /* 0x000fea0003800000 */
.L_x_47:
        /* <DEDUP_REMOVED lines=12> */
.L_x_50:
[----:B------:R-:W-:Y:S05]  /*5da0*/  BSYNC B1 ;  /* 0x0000000000017941 */ /* 0x000fea0003800000 */
.L_x_49:
        /* <DEDUP_REMOVED lines=12> */
.L_x_52:
[----:B------:R-:W-:Y:S05]  /*5e70*/  BSYNC B1 ;  /* 0x0000000000017941 */ /* 0x000fea0003800000 */
.L_x_51:
        /* <DEDUP_REMOVED lines=12> */
.L_x_54:
[----:B------:R-:W-:Y:S05]  /*5f40*/  BSYNC B1 ;  /* 0x0000000000017941 */ /* 0x000fea0003800000 */
.L_x_53:
        /* <DEDUP_REMOVED lines=12> */
.L_x_56:
[----:B------:R-:W-:Y:S05]  /*6010*/  BSYNC B1 ;  /* 0x0000000000017941 */ /* 0x000fea0003800000 */
.L_x_55:
        /* <DEDUP_REMOVED lines=12> */
.L_x_58:
[----:B------:R-:W-:Y:S05]  /*60e0*/  BSYNC B1 ;  /* 0x0000000000017941 */ /* 0x000fea0003800000 */
.L_x_57:
        /* <DEDUP_REMOVED lines=12> */
.L_x_60:
[----:B------:R-:W-:Y:S05]  /*61b0*/  BSYNC B1 ;  /* 0x0000000000017941 */ /* 0x000fea0003800000 */
.L_x_59:
        /* <DEDUP_REMOVED lines=12> */
.L_x_62:
[----:B------:R-:W-:Y:S05]  /*6280*/  BSYNC B1 ;  /* 0x0000000000017941 */ /* 0x000fea0003800000 */
.L_x_61:
        /* <DEDUP_REMOVED lines=12> */
.L_x_64:
[----:B------:R-:W-:Y:S05]  /*6350*/  BSYNC B1 ;  /* 0x0000000000017941 */ /* 0x000fea0003800000 */
.L_x_63:
        /* <DEDUP_REMOVED lines=12> */
.L_x_66:
[----:B------:R-:W-:Y:S05]  /*6420*/  BSYNC B1 ;  /* 0x0000000000017941 */ /* 0x000fea0003800000 */
.L_x_65:
        /* <DEDUP_REMOVED lines=12> */
.L_x_68:
[----:B------:R-:W-:Y:S05]  /*64f0*/  BSYNC B1 ;  /* 0x0000000000017941 */ /* 0x000fea0003800000 */
.L_x_67:
        /* <DEDUP_REMOVED lines=12> */
.L_x_70:
[----:B------:R-:W-:Y:S05]  /*65c0*/  BSYNC B1 ;  /* 0x0000000000017941 */ /* 0x000fea0003800000 */
.L_x_69:
        /* <DEDUP_REMOVED lines=12> */
.L_x_72:
[----:B------:R-:W-:Y:S05]  /*6690*/  BSYNC B1 ;  /* 0x0000000000017941 */ /* 0x000fea0003800000 */
.L_x_71:
        /* <DEDUP_REMOVED lines=12> */
.L_x_74:
[----:B------:R-:W-:Y:S05]  /*6760*/  BSYNC B1 ;  /* 0x0000000000017941 */ /* 0x000fea0003800000 */
.L_x_73:
        /* <DEDUP_REMOVED lines=12> */
.L_x_76:
[----:B------:R-:W-:Y:S05]  /*6830*/  BSYNC B1 ;  /* 0x0000000000017941 */ /* 0x000fea0003800000 */
.L_x_75:
        /* <DEDUP_REMOVED lines=12> */
.L_x_78:
[----:B------:R-:W-:Y:S05]  /*6900*/  BSYNC B1 ;  /* 0x0000000000017941 */ /* 0x000fea0003800000 */
.L_x_77:
        /* <DEDUP_REMOVED lines=12> */
.L_x_80:
[----:B------:R-:W-:Y:S05]  /*69d0*/  BSYNC B1 ;  /* 0x0000000000017941 */ /* 0x000fea0003800000 */
.L_x_79:
        /* <DEDUP_REMOVED lines=12> */
.L_x_82:
[----:B------:R-:W-:Y:S05]  /*6aa0*/  BSYNC B1 ;  /* 0x0000000000017941 */ /* 0x000fea0003800000 */
.L_x_81:
        /* <DEDUP_REMOVED lines=12> */
.L_x_84:
[----:B------:R-:W-:Y:S05]  /*6b70*/  BSYNC B1 ;  /* 0x0000000000017941 */ /* 0x000fea0003800000 */
.L_x_83:
        /* <DEDUP_REMOVED lines=12> */
.L_x_86:
[----:B------:R-:W-:Y:S05]  /*6c40*/  BSYNC B1 ;  /* 0x0000000000017941 */ /* 0x000fea0003800000 */
.L_x_85:
        /* <DEDUP_REMOVED lines=12> */
.L_x_88:
[----:B------:R-:W-:Y:S05]  /*6d10*/  BSYNC B1 ;  /* 0x0000000000017941 */ /* 0x000fea0003800000 */
.L_x_87:
        /* <DEDUP_REMOVED lines=12> */
.L_x_90:
[----:B------:R-:W-:Y:S05]  /*6de0*/  BSYNC B1 ;  /* 0x0000000000017941 */ /* 0x000fea0003800000 */
.L_x_89:
        /* <DEDUP_REMOVED lines=12> */
.L_x_92:
[----:B------:R-:W-:Y:S05]  /*6eb0*/  BSYNC B1 ;  /* 0x0000000000017941 */ /* 0x000fea0003800000 */
.L_x_91:
        /* <DEDUP_REMOVED lines=12> */
.L_x_94:
[----:B------:R-:W-:Y:S05]  /*6f80*/  BSYNC B1 ;  /* 0x0000000000017941 */ /* 0x000fea0003800000 */
.L_x_93:
        /* <DEDUP_REMOVED lines=12> */
.L_x_96:
[----:B------:R-:W-:Y:S05]  /*7050*/  BSYNC B1 ;  /* 0x0000000000017941 */ /* 0x000fea0003800000 */
.L_x_95:
        /* <DEDUP_REMOVED lines=12> */
.L_x_98:
[----:B------:R-:W-:Y:S05]  /*7120*/  BSYNC B1 ;  /* 0x0000000000017941 */ /* 0x000fea0003800000 */
.L_x_97:
        /* <DEDUP_REMOVED lines=12> */
.L_x_100:
[----:B------:R-:W-:Y:S05]  /*71f0*/  BSYNC B1 ;  /* 0x0000000000017941 */ /* 0x000fea0003800000 */
.L_x_99:
        /* <DEDUP_REMOVED lines=12> */
.L_x_102:
[----:B------:R-:W-:Y:S05]  /*72c0*/  BSYNC B1 ;  /* 0x0000000000017941 */ /* 0x000fea0003800000 */
.L_x_101:
        /* <DEDUP_REMOVED lines=12> */
.L_x_104:
[----:B------:R-:W-:Y:S05]  /*7390*/  BSYNC B1 ;  /* 0x0000000000017941 */ /* 0x000fea0003800000 */
.L_x_103:
        /* <DEDUP_REMOVED lines=12> */
.L_x_106:
[----:B------:R-:W-:Y:S05]  /*7460*/  BSYNC B1 ;  /* 0x0000000000017941 */ /* 0x000fea0003800000 */
.L_x_105:
        /* <DEDUP_REMOVED lines=12> */
.L_x_108:
[----:B------:R-:W-:Y:S05]  /*7530*/  BSYNC B1 ;  /* 0x0000000000017941 */ /* 0x000fea0003800000 */
.L_x_107:
        /* <DEDUP_REMOVED lines=12> */
.L_x_110:
[----:B------:R-:W-:Y:S05]  /*7600*/  BSYNC B1 ;  /* 0x0000000000017941 */ /* 0x000fea0003800000 */
.L_x_109:
        /* <DEDUP_REMOVED lines=12> */
.L_x_112:
[----:B------:R-:W-:Y:S05]  /*76d0*/  BSYNC B1 ;  /* 0x0000000000017941 */ /* 0x000fea0003800000 */
.L_x_111:
        /* <DEDUP_REMOVED lines=12> */
.L_x_114:
[----:B------:R-:W-:Y:S05]  /*77a0*/  BSYNC B1 ;  /* 0x0000000000017941 */ /* 0x000fea0003800000 */
.L_x_113:
        /* <DEDUP_REMOVED lines=12> */
.L_x_116:
[----:B------:R-:W-:Y:S05]  /*7870*/  BSYNC B1 ;  /* 0x0000000000017941 */ /* 0x000fea0003800000 */
.L_x_115:
        /* <DEDUP_REMOVED lines=12> */
.L_x_118:
[----:B------:R-:W-:Y:S05]  /*7940*/  BSYNC B1 ;  /* 0x0000000000017941 */ /* 0x000fea0003800000 */
.L_x_117:
        /* <DEDUP_REMOVED lines=12> */
.L_x_120:
[----:B------:R-:W-:Y:S05]  /*7a10*/  BSYNC B1 ;  /* 0x0000000000017941 */ /* 0x000fea0003800000 */
.L_x_119:
        /* <DEDUP_REMOVED lines=12> */
.L_x_122:
[----:B------:R-:W-:Y:S05]  /*7ae0*/  BSYNC B1 ;  /* 0x0000000000017941 */ /* 0x000fea0003800000 */
.L_x_121:
        /* <DEDUP_REMOVED lines=12> */
.L_x_124:
[----:B------:R-:W-:Y:S05]  /*7bb0*/  BSYNC B1 ;  /* 0x0000000000017941 */ /* 0x000fea0003800000 */
.L_x_123:
        /* <DEDUP_REMOVED lines=12> */
.L_x_126:
[----:B------:R-:W-:Y:S05]  /*7c80*/  BSYNC B1 ;  /* 0x0000000000017941 */ /* 0x000fea0003800000 */
.L_x_125:
        /* <DEDUP_REMOVED lines=12> */
.L_x_128:
[----:B------:R-:W-:Y:S05]  /*7d50*/  BSYNC B1 ;  /* 0x0000000000017941 */ /* 0x000fea0003800000 */
.L_x_127:
        /* <DEDUP_REMOVED lines=12> */
.L_x_130:
[----:B------:R-:W-:Y:S05]  /*7e20*/  BSYNC B1 ;  /* 0x0000000000017941 */ /* 0x000fea0003800000 */
.L_x_129:
        /* <DEDUP_REMOVED lines=12> */
.L_x_132:
[----:B------:R-:W-:Y:S05]  /*7ef0*/  BSYNC B1 ;  /* 0x0000000000017941 */ /* 0x000fea0003800000 */
.L_x_131:
        /* <DEDUP_REMOVED lines=12> */
.L_x_134:
[----:B------:R-:W-:Y:S05]  /*7fc0*/  BSYNC B1 ;  /* 0x0000000000017941 */ /* 0x000fea0003800000 */
.L_x_133:
        /* <DEDUP_REMOVED lines=12> */
.L_x_136:
[----:B------:R-:W-:Y:S05]  /*8090*/  BSYNC B1 ;  /* 0x0000000000017941 */ /* 0x000fea0003800000 */
.L_x_135:
        /* <DEDUP_REMOVED lines=12> */
.L_x_138:
[----:B------:R-:W-:Y:S05]  /*8160*/  BSYNC B1 ;  /* 0x0000000000017941 */ /* 0x000fea0003800000 */
.L_x_137:
        /* <DEDUP_REMOVED lines=12> */
.L_x_140:
[----:B------:R-:W-:Y:S05]  /*8230*/  BSYNC B1 ;  /* 0x0000000000017941 */ /* 0x000fea0003800000 */
.L_x_139:
        /* <DEDUP_REMOVED lines=12> */
.L_x_142:
[----:B------:R-:W-:Y:S05]  /*8300*/  BSYNC B1 ;  /* 0x0000000000017941 */ /* 0x000fea0003800000 */
.L_x_141:
        /* <DEDUP_REMOVED lines=12> */
.L_x_144:
[----:B------:R-:W-:Y:S05]  /*83d0*/  BSYNC B1 ;  /* 0x0000000000017941 */ /* 0x000fea0003800000 */
.L_x_143:
        /* <DEDUP_REMOVED lines=12> */
.L_x_146:
[----:B------:R-:W-:Y:S05]  /*84a0*/  BSYNC B1 ;  /* 0x0000000000017941 */ /* 0x000fea0003800000 */
.L_x_145:
        /* <DEDUP_REMOVED lines=12> */
.L_x_148:
[----:B------:R-:W-:Y:S05]  /*8570*/  BSYNC B1 ;  /* 0x0000000000017941 */ /* 0x000fea0003800000 */
.L_x_147:
        /* <DEDUP_REMOVED lines=12> */
.L_x_150:
[----:B------:R-:W-:Y:S05]  /*8640*/  BSYNC B1 ;  /* 0x0000000000017941 */ /* 0x000fea0003800000 */
.L_x_149:
        /* <DEDUP_REMOVED lines=12> */
.L_x_152:
[----:B------:R-:W-:Y:S05]  /*8710*/  BSYNC B1 ;  /* 0x0000000000017941 */ /* 0x000fea0003800000 */
.L_x_151:
        /* <DEDUP_REMOVED lines=12> */
.L_x_154:
[----:B------:R-:W-:Y:S05]  /*87e0*/  BSYNC B1 ;  /* 0x0000000000017941 */ /* 0x000fea0003800000 */
.L_x_153:
        /* <DEDUP_REMOVED lines=12> */
.L_x_156:
[----:B------:R-:W-:Y:S05]  /*88b0*/  BSYNC B1 ;  /* 0x0000000000017941 */ /* 0x000fea0003800000 */
.L_x_155:
        /* <DEDUP_REMOVED lines=12> */
.L_x_158:
[----:B------:R-:W-:Y:S05]  /*8980*/  BSYNC B1 ;  /* 0x0000000000017941 */ /* 0x000fea0003800000 */
.L_x_157:
        /* <DEDUP_REMOVED lines=12> */
.L_x_160:
[----:B------:R-:W-:Y:S05]  /*8a50*/  BSYNC B1 ;  /* 0x0000000000017941 */ /* 0x000fea0003800000 */
.L_x_159:
[----:B-----5:R-:W-:Y:S01]  /*8a60*/  LOP3.LUT R44, R44, 0xff, RZ, 0xc0, !PT ;  /* 0x000000ff2c2c7812 */ /* 0x020fe200078ec0ff */
[----:B------:R-:W-:Y:S01]  /*8a70*/  BSSY B1, `(.L_x_161) ;  /* 0x000000b000017945 */ /* 0x000fe20003800000 */
[----:B------:R-:W-:Y:S02]  /*8a80*/  ISETP.LT.OR P2, PT, R42, 0x79, !P1 ;  /* 0x000000792a00780c */ /* 0x000fe40004f41670 */
[----:B------:R-:W-:Y:S02]  /*8a90*/  F2FP.F16.E4M3.UNPACK_B R44, R44 ;  /* 0x0000002cff2c723e */ /* 0x000fe400020006ff */
[----:B0-2---:R-:W-:-:S03]  /*8aa0*/  PRMT R32, RZ, 0x7610, R32 ;  /* 0x00007610ff207816 */ /* 0x005fc60000000020 */
[----:B------:R-:W-:-:S05]  /*8ab0*/  HADD2.F32 R44, -RZ, R44.H0_H0 ;  /* 0x2000002cff2c7230 */ /* 0x000fca0000004100 */
[----:B------:R-:W-:-:S04]  /*8ac0*/  FMUL R44, R44, UR21 ;  /* 0x000000152c2c7c20 */ /* 0x000fc80008400000 */
[----:B------:R-:W-:-:S05]  /*8ad0*/  FFMA R44, R165, UR20, R44 ;  /* 0x00000014a52c7c23 */ /* 0x000fca000800002c */
[----:B------:R-:W-:-:S05]  /*8ae0*/  F2FP.SATFINITE.E4M3.F32.PACK_AB_MERGE_C R33, RZ, R44, RZ ;  /* 0x0000002cff21723e */ /* 0x000fca00048070ff */
[----:B------:R0:W-:Y:S01]  /*8af0*/  @!P0 STG.E.U8 desc[UR16][R24.64+0x79], R33 ;  /* 0x0000792118008986 */ /* 0x0001e2000c101110 */
[----:B------:R-:W-:Y:S05]  /*8b00*/  @P2 BRA `(.L_x_162) ;  /* 0x0000000000042947 */ /* 0x000fea0003800000 */
[----:B------:R2:W5:Y:S02]  /*8b10*/  LDG.E.U8 R32, desc[UR16][R34.64+0x78] ;  /* 0x0000781022207981 */ /* 0x000564000c1e1100 */
.L_x_162:
[----:B------:R-:W-:Y:S05]  /*8b20*/  BSYNC B1 ;  /* 0x0000000000017941 */ /* 0x000fea0003800000 */
.L_x_161:
[----:B-----5:R-:W-:Y:S01]  /*8b30*/  LOP3.LUT R32, R32, 0xff, RZ, 0xc0, !PT ;  /* 0x000000ff20207812 */ /* 0x020fe200078ec0ff */
[----:B------:R-:W-:Y:S01]  /*8b40*/  BSSY B1, `(.L_x_163) ;  /* 0x000000b000017945 */ /* 0x000fe20003800000 */
[----:B------:R-:W-:Y:S02]  /*8b50*/  ISETP.LT.OR P1, PT, R42, 0x7a, !P1 ;  /* 0x0000007a2a00780c */ /* 0x000fe40004f21670 */
[----:B------:R-:W-:Y:S02]  /*8b60*/  F2FP.F16.E4M3.UNPACK_B R32, R32 ;  /* 0x00000020ff20723e */ /* 0x000fe400020006ff */
[----:B01----:R-:W-:-:S03]  /*8b70*/  PRMT R24, RZ, 0x7610, R24 ;  /* 0x00007610ff187816 */ /* 0x003fc60000000018 */
[----:B------:R-:W-:-:S05]  /*8b80*/  HADD2.F32 R32, -RZ, R32.H0_H0 ;  /* 0x20000020ff207230 */ /* 0x000fca0000004100 */
[----:B------:R-:W-:-:S04]  /*8b90*/  FMUL R25, R32, UR21 ;  /* 0x0000001520197c20 */ /* 0x000fc80008400000 */
[----:B------:R-:W-:-:S05]  /*8ba0*/  FFMA R25, R164, UR20, R25 ;  /* 0x00000014a4197c23 */ /* 0x000fca0008000019 */
[----:B------:R-:W-:-:S05]  /*8bb0*/  F2FP.SATFINITE.E4M3.F32.PACK_AB_MERGE_C R25, RZ, R25, RZ ;  /* 0x00000019ff19723e */ /* 0x000fca00048070ff */
[----:B------:R0:W-:Y:S01]  /*8bc0*/  @!P2 STG.E.U8 desc[UR16][R26.64+0x78], R25 ;  /* 0x000078191a00a986 */ /* 0x0001e2000c101110 */
[----:B------:R-:W-:Y:S05]  /*8bd0*/  @P1 BRA `(.L_x_164) ;  /* 0x0000000000041947 */ /* 0x000fea0003800000 */
[----:B------:R1:W5:Y:S02]  /*8be0*/  LDG.E.U8 R24, desc[UR16][R34.64+0x79] ;  /* 0x0000791022187981 */ /* 0x000364000c1e1100 */
.L_x_164:
[----:B------:R-:W-:Y:S05]  /*8bf0*/  BSYNC B1 ;  /* 0x0000000000017941 */ /* 0x000fea0003800000 */
.L_x_163:
[----:B-----5:R-:W-:Y:S01]  /*8c00*/  LOP3.LUT R24, R24, 0xff, RZ, 0xc0, !PT ;  /* 0x000000ff18187812 */ /* 0x020fe200078ec0ff */
[----:B------:R-:W-:Y:S01]  /*8c10*/  BSSY B1, `(.L_x_165) ;  /* 0x0000013000017945 */ /* 0x000fe20003800000 */
[----:B------:R-:W-:Y:S02]  /*8c20*/  IADD3 R33, P0, R43, 0x80, RZ ;  /* 0x000000802b217810 */ /* 0x000fe40007f1e0ff */
[----:B------:R-:W-:-:S03]  /*8c30*/  F2FP.F16.E4M3.UNPACK_B R24, R24 ;  /* 0x00000018ff18723e */ /* 0x000fc600020006ff */
[----:B0-----:R-:W-:Y:S01]  /*8c40*/  IMAD.X R25, RZ, RZ, R39, P0 ;  /* 0x000000ffff197224 */ /* 0x001fe200000e0627 */
[----:B------:R-:W-:Y:S01]  /*8c50*/  ISETP.GE.AND P0, PT, R41, 0x81, PT ;  /* 0x000000812900780c */ /* 0x000fe20003f06270 */
[----:B------:R-:W-:Y:S02]  /*8c60*/  HADD2.F32 R24, -RZ, R24.H0_H0 ;  /* 0x20000018ff187230 */ /* 0x000fe40000004100 */
[----:B-12-4-:R-:W-:Y:S01]  /*8c70*/  IMAD R34, R25, UR6, RZ ;  /* 0x0000000619227c24 */ /* 0x016fe2000f8e02ff */
        /* <DEDUP_REMOVED lines=12> */
.L_x_166:
[----:B------:R-:W-:Y:S05]  /*8d40*/  BSYNC B1 ;  /* 0x0000000000017941 */ /* 0x000fea0003800000 */
.L_x_165:
[----:B-----5:R-:W-:Y:S01]  /*8d50*/  LOP3.LUT R32, R32, 0xff, RZ, 0xc0, !PT ;  /* 0x000000ff20207812 */ /* 0x020fe200078ec0ff */
[----:B------:R-:W-:Y:S01]  /*8d60*/  BSSY B1, `(.L_x_167) ;  /* 0x000000b000017945 */ /* 0x000fe20003800000 */
[----:B------:R-:W-:Y:S02]  /*8d70*/  ISETP.LT.OR P2, PT, R42, 0x2, !P0 ;  /* 0x000000022a00780c */ /* 0x000fe40004741670 */
[----:B------:R-:W-:Y:S02]  /*8d80*/  F2FP.F16.E4M3.UNPACK_B R32, R32 ;  /* 0x00000020ff20723e */ /* 0x000fe400020006ff */
[----:B0-----:R-:W-:-:S03]  /*8d90*/  PRMT R26, RZ, 0x7610, R26 ;  /* 0x00007610ff1a7816 */ /* 0x001fc6000000001a */
[----:B------:R-:W-:-:S05]  /*8da0*/  HADD2.F32 R32, -RZ, R32.H0_H0 ;  /* 0x20000020ff207230 */ /* 0x000fca0000004100 */
[----:B------:R-:W-:-:S04]  /*8db0*/  FMUL R27, R32, UR21 ;  /* 0x00000015201b7c20 */ /* 0x000fc80008400000 */
[----:B------:R-:W-:-:S05]  /*8dc0*/  FFMA R27, R162, UR20, R27 ;  /* 0x00000014a21b7c23 */ /* 0x000fca000800001b */
[----:B------:R-:W-:-:S05]  /*8dd0*/  F2FP.SATFINITE.E4M3.F32.PACK_AB_MERGE_C R27, RZ, R27, RZ ;  /* 0x0000001bff1b723e */ /* 0x000fca00048070ff */
[----:B------:R0:W-:Y:S01]  /*8de0*/  @!P3 STG.E.U8 desc[UR16][R28.64], R27 ;  /* 0x0000001b1c00b986 */ /* 0x0001e2000c101110 */
[----:B------:R-:W-:Y:S05]  /*8df0*/  @P2 BRA `(.L_x_168) ;  /* 0x0000000000042947 */ /* 0x000fea0003800000 */
[----:B------:R2:W5:Y:S02]  /*8e00*/  LDG.E.U8 R26, desc[UR16][R24.64+0x1] ;  /* 0x00000110181a7981 */ /* 0x000564000c1e1100 */
.L_x_168:
[----:B------:R-:W-:Y:S05]  /*8e10*/  BSYNC B1 ;  /* 0x0000000000017941 */ /* 0x000fea0003800000 */
.L_x_167:
[----:B-----5:R-:W-:Y:S01]  /*8e20*/  LOP3.LUT R26, R26, 0xff, RZ, 0xc0, !PT ;  /* 0x000000ff1a1a7812 */ /* 0x020fe200078ec0ff */
[----:B------:R-:W-:Y:S01]  /*8e30*/  BSSY B1, `(.L_x_169) ;  /* 0x0000013000017945 */ /* 0x000fe20003800000 */
[----:B------:R-:W-:Y:S02]  /*8e40*/  IADD3 R43, P1, R43, 0x88, RZ ;  /* 0x000000882b2b7810 */ /* 0x000fe40007f3e0ff */
[----:B------:R-:W-:Y:S02]  /*8e50*/  F2FP.F16.E4M3.UNPACK_B R26, R26 ;  /* 0x0000001aff1a723e */ /* 0x000fe400020006ff */
[----:B------:R-:W-:Y:S01]  /*8e60*/  PRMT R32, RZ, 0x7610, R32 ;  /* 0x00007610ff207816 */ /* 0x000fe20000000020 */
[----:B------:R-:W-:Y:S01]  /*8e70*/  IMAD.X R38, RZ, RZ, R39, P1 ;  /* 0x000000ffff267224 */ /* 0x000fe200008e0627 */
[----:B------:R-:W-:Y:S01]  /*8e80*/  ISETP.GE.AND P1, PT, R41, 0x89, PT ;  /* 0x000000892900780c */ /* 0x000fe20003f26270 */
[----:B------:R-:W-:Y:S02]  /*8e90*/  HADD2.F32 R26, -RZ, R26.H0_H0 ;  /* 0x2000001aff1a7230 */ /* 0x000fe40000004100 */
[----:B------:R-:W-:Y:S01]  /*8ea0*/  IMAD R38, R38, UR6, RZ ;  /* 0x0000000626267c24 */ /* 0x000fe2000f8e02ff */
[----:B------:R-:W-:Y:S01]  /*8eb0*/  ISETP.LT.OR P5, PT, R42, 0x1, !P1 ;  /* 0x000000012a00780c */ /* 0x000fe20004fa1670 */
[----:B------:R-:W-:-:S04]  /*8ec0*/  IMAD.WIDE.U32 R36, R43, UR6, R36 ;  /* 0x000000062b247c25 */ /* 0x000fc8000f8e0024 */
[----:B------:R-:W-:Y:S01]  /*8ed0*/  FMUL R26, R26, UR21 ;  /* 0x000000151a1a7c20 */ /* 0x000fe20008400000 */
[----:B------:R-:W-:-:S03]  /*8ee0*/  IMAD R43, R43, UR7, R38 ;  /* 0x000000072b2b7c24 */ /* 0x000fc6000f8e0226 */
[----:B------:R-:W-:Y:S01]  /*8ef0*/  FFMA R161, R161, UR20, R26 ;  /* 0x00000014a1a17c23 */ /* 0x000fe2000800001a */
[----:B------:R-:W-:-:S04]  /*8f00*/  IADD3 R26, P3, R36, UR8, RZ ;  /* 0x00000008241a7c10 */ /* 0x000fc8000ff7e0ff */
[----:B------:R-:W-:Y:S02]  /*8f10*/  F2FP.SATFINITE.E4M3.F32.PACK_AB_MERGE_C R161, RZ, R161, RZ ;  /* 0x000000a1ffa1723e */ /* 0x000fe400048070ff */
[----:B0-----:R-:W-:-:S03]  /*8f20*/  IADD3.X R27, R37, UR9, R43, P3, !PT ;  /* 0x00000009251b7c10 */ /* 0x001fc60009ffe42b */
[----:B------:R0:W-:Y:S01]  /*8f30*/  @!P2 STG.E.U8 desc[UR16][R28.64+0x1], R161 ;  /* 0x000001a11c00a986 */ /* 0x0001e2000c101110 */
[----:B------:R-:W-:Y:S05]  /*8f40*/  @P5 BRA `(.L_x_170) ;  /* 0x0000000000045947 */ /* 0x000fea0003800000 */
[----:B------:R4:W5:Y:S02]  /*8f50*/  LDG.E.U8 R32, desc[UR16][R26.64] ;  /* 0x000000101a207981 */ /* 0x000964000c1e1100 */
.L_x_170:
[----:B------:R-:W-:Y:S05]  /*8f60*/  BSYNC B1 ;  /* 0x0000000000017941 */ /* 0x000fea0003800000 */
.L_x_169:
        /* <DEDUP_REMOVED lines=12> */
.L_x_172:
[----:B------:R-:W-:Y:S05]  /*9030*/  BSYNC B1 ;  /* 0x0000000000017941 */ /* 0x000fea0003800000 */
.L_x_171:
        /* <DEDUP_REMOVED lines=12> */
.L_x_174:
[----:B------:R-:W-:Y:S05]  /*9100*/  BSYNC B1 ;  /* 0x0000000000017941 */ /* 0x000fea0003800000 */
.L_x_173:
        /* <DEDUP_REMOVED lines=12> */
.L_x_176:
[----:B------:R-:W-:Y:S05]  /*91d0*/  BSYNC B1 ;  /* 0x0000000000017941 */ /* 0x000fea0003800000 */
.L_x_175:
        /* <DEDUP_REMOVED lines=12> */
.L_x_178:
[----:B------:R-:W-:Y:S05]  /*92a0*/  BSYNC B1 ;  /* 0x0000000000017941 */ /* 0x000fea0003800000 */
.L_x_177:
        /* <DEDUP_REMOVED lines=12> */
.L_x_180:
[----:B------:R-:W-:Y:S05]  /*9370*/  BSYNC B1 ;  /* 0x0000000000017941 */ /* 0x000fea0003800000 */
.L_x_179:
        /* <DEDUP_REMOVED lines=12> */
.L_x_182:
[----:B------:R-:W-:Y:S05]  /*9440*/  BSYNC B1 ;  /* 0x0000000000017941 */ /* 0x000fea0003800000 */
.L_x_181:
        /* <DEDUP_REMOVED lines=12> */
.L_x_184:
[----:B------:R-:W-:Y:S05]  /*9510*/  BSYNC B1 ;  /* 0x0000000000017941 */ /* 0x000fea0003800000 */
.L_x_183:
        /* <DEDUP_REMOVED lines=12> */
.L_x_186:
[----:B------:R-:W-:Y:S05]  /*95e0*/  BSYNC B1 ;  /* 0x0000000000017941 */ /* 0x000fea0003800000 */
.L_x_185:
        /* <DEDUP_REMOVED lines=12> */
.L_x_188:
[----:B------:R-:W-:Y:S05]  /*96b0*/  BSYNC B1 ;  /* 0x0000000000017941 */ /* 0x000fea0003800000 */
.L_x_187:
[----:B-----5:R-:W-:Y:S01]  /*96c0*/  LOP3.LUT R32, R32, 0xff, RZ, 0xc0, !PT ;  /* 0x000000ff20207812 */ /* 0x020fe200078ec0ff */
[----:B------:R-:W-:Y:S01]  /*96d0*/  BSSY B1, `(.L_x_189) ;  /* 0x000000b000017945 */ /* 0x000fe20003800000 */
[----:B------:R-:W-:Y:S02]  /*96e0*/  ISETP.LT.OR P3, PT, R42, 0x19, !P0 ;  /* 0x000000192a00780c */ /* 0x000fe40004761670 */
[----:B------:R-:W-:-:S05]  /*96f0*/  F2FP.F16.E4M3.UNPACK_B R32, R32 ;  /* 0x00000020ff20723e */ /* 0x000fca00020006ff */
[----:B------:R-:W-:-:S05]  /*9700*/  HADD2.F32 R32, -RZ, R32.H0_H0 ;  /* 0x20000020ff207230 */ /* 0x000fca0000004100 */
[----:B------:R-:W-:-:S04]  /*9710*/  FMUL R32, R32, UR21 ;  /* 0x0000001520207c20 */ /* 0x000fc80008400000 */
[----:B------:R-:W-:Y:S01]  /*9720*/  FFMA R32, R23, UR20, R32 ;  /* 0x0000001417207c23 */ /* 0x000fe20008000020 */
[----:B------:R-:W-:-:S04]  /*9730*/  PRMT R23, RZ, 0x7610, R23 ;  /* 0x00007610ff177816 */ /* 0x000fc80000000017 */
[----:B0-----:R-:W-:-:S05]  /*9740*/  F2FP.SATFINITE.E4M3.F32.PACK_AB_MERGE_C R33, RZ, R32, RZ ;  /* 0x00000020ff21723e */ /* 0x001fca00048070ff */
[----:B------:R0:W-:Y:S01]  /*9750*/  @!P2 STG.E.U8 desc[UR16][R30.64+0x11], R33 ;  /* 0x000011211e00a986 */ /* 0x0001e2000c101110 */
[----:B------:R-:W-:Y:S05]  /*9760*/  @P3 BRA `(.L_x_190) ;  /* 0x0000000000043947 */ /* 0x000fea0003800000 */
[----:B------:R0:W5:Y:S02]  /*9770*/  LDG.E.U8 R23, desc[UR16][R24.64+0x18] ;  /* 0x0000181018177981 */ /* 0x000164000c1e1100 */
.L_x_190:
[----:B------:R-:W-:Y:S05]  /*9780*/  BSYNC B1 ;  /* 0x0000000000017941 */ /* 0x000fea0003800000 */
.L_x_189:
        /* <DEDUP_REMOVED lines=8> */
[----:B------:R-:W-:-:S05]  /*9810*/  F2FP.SATFINITE.E4M3.F32.PACK_AB_MERGE_C R23, RZ, R23, RZ ;  /* 0x00000017ff17723e */ /* 0x000fca00048070ff */
[----:B------:R0:W-:Y:S01]  /*9820*/  @!P3 STG.E.U8 desc[UR16][R28.64+0x18], R23 ;  /* 0x000018171c00b986 */ /* 0x0001e2000c101110 */
[----:B------:R-:W-:Y:S05]  /*9830*/  @P2 BRA `(.L_x_192) ;  /* 0x0000000000042947 */ /* 0x000fea0003800000 */
[----:B------:R0:W5:Y:S02]  /*9840*/  LDG.E.U8 R22, desc[UR16][R24.64+0x19] ;  /* 0x0000191018167981 */ /* 0x000164000c1e1100 */
.L_x_192:
[----:B------:R-:W-:Y:S05]  /*9850*/  BSYNC B1 ;  /* 0x0000000000017941 */ /* 0x000fea0003800000 */
.L_x_191:
        /* <DEDUP_REMOVED lines=12> */
.L_x_194:
[----:B------:R-:W-:Y:S05]  /*9920*/  BSYNC B1 ;  /* 0x0000000000017941 */ /* 0x000fea0003800000 */
.L_x_193:
        /* <DEDUP_REMOVED lines=12> */
.L_x_196:
[----:B------:R-:W-:Y:S05]  /*99f0*/  BSYNC B1 ;  /* 0x0000000000017941 */ /* 0x000fea0003800000 */
.L_x_195:
        /* <DEDUP_REMOVED lines=12> */
.L_x_198:
[----:B------:R-:W-:Y:S05]  /*9ac0*/  BSYNC B1 ;  /* 0x0000000000017941 */ /* 0x000fea0003800000 */
.L_x_197:
        /* <DEDUP_REMOVED lines=12> */
.L_x_200:
[----:B------:R-:W-:Y:S05]  /*9b90*/  BSYNC B1 ;  /* 0x0000000000017941 */ /* 0x000fea0003800000 */
.L_x_199:
        /* <DEDUP_REMOVED lines=12> */
.L_x_202:
[----:B------:R-:W-:Y:S05]  /*9c60*/  BSYNC B1 ;  /* 0x0000000000017941 */ /* 0x000fea0003800000 */
.L_x_201:
        /* <DEDUP_REMOVED lines=12> */
.L_x_204:
[----:B------:R-:W-:Y:S05]  /*9d30*/  BSYNC B1 ;  /* 0x0000000000017941 */ /* 0x000fea0003800000 */
.L_x_203:
        /* <DEDUP_REMOVED lines=12> */
.L_x_206:
[----:B------:R-:W-:Y:S05]  /*9e00*/  BSYNC B1 ;  /* 0x0000000000017941 */ /* 0x000fea0003800000 */
.L_x_205:
        /* <DEDUP_REMOVED lines=12> */
.L_x_208:
[----:B------:R-:W-:Y:S05]  /*9ed0*/  BSYNC B1 ;  /* 0x0000000000017941 */ /* 0x000fea0003800000 */
.L_x_207:
        /* <DEDUP_REMOVED lines=12> */
.L_x_210:
[----:B------:R-:W-:Y:S05]  /*9fa0*/  BSYNC B1 ;  /* 0x0000000000017941 */ /* 0x000fea0003800000 */
.L_x_209:
        /* <DEDUP_REMOVED lines=12> */
.L_x_212:
[----:B------:R-:W-:Y:S05]  /*a070*/  BSYNC B1 ;  /* 0x0000000000017941 */ /* 0x000fea0003800000 */
.L_x_211:
        /* <DEDUP_REMOVED lines=12> */
.L_x_214:
[----:B------:R-:W-:Y:S05]  /*a140*/  BSYNC B1 ;  /* 0x0000000000017941 */ /* 0x000fea0003800000 */
.L_x_213:
        /* <DEDUP_REMOVED lines=12> */
.L_x_216:
[----:B------:R-:W-:Y:S05]  /*a210*/  BSYNC B1 ;  /* 0x0000000000017941 */ /* 0x000fea0003800000 */
.L_x_215:
        /* <DEDUP_REMOVED lines=12> */
.L_x_218:
[----:B------:R-:W-:Y:S05]  /*a2e0*/  BSYNC B1 ;  /* 0x0000000000017941 */ /* 0x000fea0003800000 */
.L_x_217:
        /* <DEDUP_REMOVED lines=12> */
.L_x_220:
[----:B------:R-:W-:Y:S05]  /*a3b0*/  BSYNC B1 ;  /* 0x0000000000017941 */ /* 0x000fea0003800000 */
.L_x_219:
        /* <DEDUP_REMOVED lines=12> */
.L_x_222:
[----:B------:R-:W-:Y:S05]  /*a480*/  BSYNC B1 ;  /* 0x0000000000017941 */ /* 0x000fea0003800000 */
.L_x_221:
        /* <DEDUP_REMOVED lines=12> */
.L_x_224:
[----:B------:R-:W-:Y:S05]  /*a550*/  BSYNC B1 ;  /* 0x0000000000017941 */ /* 0x000fea0003800000 */
.L_x_223:
        /* <DEDUP_REMOVED lines=12> */
.L_x_226:
[----:B------:R-:W-:Y:S05]  /*a620*/  BSYNC B1 ;  /* 0x0000000000017941 */ /* 0x000fea0003800000 */
.L_x_225:
        /* <DEDUP_REMOVED lines=12> */
.L_x_228:
[----:B------:R-:W-:Y:S05]  /*a6f0*/  BSYNC B1 ;  /* 0x0000000000017941 */ /* 0x000fea0003800000 */
.L_x_227:
        /* <DEDUP_REMOVED lines=12> */
.L_x_230:
[----:B------:R-:W-:Y:S05]  /*a7c0*/  BSYNC B1 ;  /* 0x0000000000017941 */ /* 0x000fea0003800000 */
.L_x_229:
        /* <DEDUP_REMOVED lines=12> */
.L_x_232:
[----:B------:R-:W-:Y:S05]  /*a890*/  BSYNC B1 ;  /* 0x0000000000017941 */ /* 0x000fea0003800000 */
.L_x_231:
[----:B-----5:R-:W-:Y:S01]  /*a8a0*/  LOP3.LUT R2, R2, 0xff, RZ, 0xc0, !PT ;  /* 0x000000ff02027812 */ /* 0x020fe200078ec0ff */
[----:B------:R-:W-:Y:S01]  /*a8b0*/  BSSY B1, `(.L_x_233) ;  /* 0x000000b000017945 */ /* 0x000fe20003800000 */
[----:B------:R-:W-:Y:S02]  /*a8c0*/  ISETP.LT.OR P3, PT, R42, 0x41, !P1 ;  /* 0x000000412a00780c */ /* 0x000fe40004f61670 */
[----:B------:R-:W-:-:S05]  /*a8d0*/  F2FP.F16.E4M3.UNPACK_B R2, R2 ;  /* 0x00000002ff02723e */ /* 0x000fca00020006ff */
[----:B------:R-:W-:-:S05]  /*a8e0*/  HADD2.F32 R2, -RZ, R2.H0_H0 ;  /* 0x20000002ff027230 */ /* 0x000fca0000004100 */
[----:B0-----:R-:W-:-:S04]  /*a8f0*/  FMUL R3, R2, UR21 ;  /* 0x0000001502037c20 */ /* 0x001fc80008400000 */
[----:B------:R-:W-:Y:S01]  /*a900*/  FFMA R3, R0, UR20, R3 ;  /* 0x0000001400037c23 */ /* 0x000fe20008000003 */
[----:B------:R-:W-:-:S04]  /*a910*/  PRMT R0, RZ, 0x7610, R0 ;  /* 0x00007610ff007816 */ /* 0x000fc80000000000 */
[----:B------:R-:W-:-:S05]  /*a920*/  F2FP.SATFINITE.E4M3.F32.PACK_AB_MERGE_C R3, RZ, R3, RZ ;  /* 0x00000003ff03723e */ /* 0x000fca00048070ff */
[----:B------:R0:W-:Y:S01]  /*a930*/  @!P2 STG.E.U8 desc[UR16][R28.64+0x41], R3 ;  /* 0x000041031c00a986 */ /* 0x0001e2000c101110 */
[----:B------:R-:W-:Y:S05]  /*a940*/  @P3 BRA `(.L_x_234) ;  /* 0x0000000000043947 */ /* 0x000fea0003800000 */
[----:B------:R0:W5:Y:S02]  /*a950*/  LDG.E.U8 R0, desc[UR16][R26.64+0x40] ;  /* 0x000040101a007981 */ /* 0x000164000c1e1100 */
.L_x_234:
[----:B------:R-:W-:Y:S05]  /*a960*/  BSYNC B1 ;  /* 0x0000000000017941 */ /* 0x000fea0003800000 */
.L_x_233:
[----:B------:R-:W2:Y:S01]  /*a970*/  LDL.LU R2, [R1] ;  /* 0x0000000001027983 */ /* 0x000ea20000300800 */
[----:B-----5:R-:W-:Y:S01]  /*a980*/  LOP3.LUT R0, R0, 0xff, RZ, 0xc0, !PT ;  /* 0x000000ff00007812 */ /* 0x020fe200078ec0ff */
[----:B------:R-:W-:Y:S01]  /*a990*/  BSSY B1, `(.L_x_235) ;  /* 0x000000b000017945 */ /* 0x000fe20003800000 */
[----:B------:R-:W-:Y:S02]  /*a9a0*/  ISETP.LT.OR P2, PT, R42, 0x42, !P1 ;  /* 0x000000422a00780c */ /* 0x000fe40004f41670 */
[----:B------:R-:W-:-:S05]  /*a9b0*/  F2FP.F16.E4M3.UNPACK_B R0, R0 ;  /* 0x00000000ff00723e */ /* 0x000fca00020006ff */
[----:B------:R-:W-:-:S05]  /*a9c0*/  HADD2.F32 R0, -RZ, R0.H0_H0 ;  /* 0x20000000ff007230 */ /* 0x000fca0000004100 */
[----:B------:R-:W-:-:S04]  /*a9d0*/  FMUL R0, R0, UR21 ;  /* 0x0000001500007c20 */ /* 0x000fc80008400000 */
[----:B--2---:R-:W-:-:S05]  /*a9e0*/  FFMA R0, R2, UR20, R0 ;  /* 0x0000001402007c23 */ /* 0x004fca0008000000 */
[----:B0-----:R-:W-:Y:S02]  /*a9f0*/  F2FP.SATFINITE.E4M3.F32.PACK_AB_MERGE_C R3, RZ, R0, RZ ;  /* 0x00000000ff03723e */ /* 0x001fe400048070ff */
[----:B------:R-:W-:-:S03]  /*aa00*/  PRMT R0, RZ, 0x7610, R0 ;  /* 0x00007610ff007816 */ /* 0x000fc60000000000 */
[----:B------:R0:W-:Y:S01]  /*aa10*/  @!P3 STG.E.U8 desc[UR16][R30.64+0x40], R3 ;  /* 0x000040031e00b986 */ /* 0x0001e2000c101110 */
[----:B------:R-:W-:Y:S05]  /*aa20*/  @P2 BRA `(.L_x_236) ;  /* 0x0000000000042947 */ /* 0x000fea0003800000 */
[----:B------:R2:W5:Y:S02]  /*aa30*/  LDG.E.U8 R0, desc[UR16][R26.64+0x41] ;  /* 0x000041101a007981 */ /* 0x000564000c1e1100 */
.L_x_236:
[----:B------:R-:W-:Y:S05]  /*aa40*/  BSYNC B1 ;  /* 0x0000000000017941 */ /* 0x000fea0003800000 */
.L_x_235:
[----:B------:R-:W3:Y:S01]  /*aa50*/  LDL.LU R2, [R1+0x4] ;  /* 0x0000040001027983 */ /* 0x000ee20000300800 */
[----:B-----5:R-:W-:Y:S01]  /*aa60*/  LOP3.LUT R0, R0, 0xff, RZ, 0xc0, !PT ;  /* 0x000000ff00007812 */ /* 0x020fe200078ec0ff */
[----:B------:R-:W-:Y:S01]  /*aa70*/  BSSY B1, `(.L_x_237) ;  /* 0x000000b000017945 */ /* 0x000fe20003800000 */
[----:B------:R-:W-:Y:S02]  /*aa80*/  ISETP.LT.OR P3, PT, R42, 0x49, !P0 ;  /* 0x000000492a00780c */ /* 0x000fe40004761670 */
[----:B------:R-:W-:-:S05]  /*aa90*/  F2FP.F16.E4M3.UNPACK_B R0, R0 ;  /* 0x00000000ff00723e */ /* 0x000fca00020006ff */
[----:B------:R-:W-:-:S05]  /*aaa0*/  HADD2.F32 R0, -RZ, R0.H0_H0 ;  /* 0x20000000ff007230 */ /* 0x000fca0000004100 */
[----:B------:R-:W-:-:S04]  /*aab0*/  FMUL R0, R0, UR21 ;  /* 0x0000001500007c20 */ /* 0x000fc80008400000 */
[----:B---3--:R-:W-:-:S05]  /*aac0*/  FFMA R0, R2, UR20, R0 ;  /* 0x0000001402007c23 */ /* 0x008fca0008000000 */
[----:B0-----:R-:W-:Y:S02]  /*aad0*/  F2FP.SATFINITE.E4M3.F32.PACK_AB_MERGE_C R3, RZ, R0, RZ ;  /* 0x00000000ff03723e */ /* 0x001fe400048070ff */
[----:B------:R-:W-:-:S03]  /*aae0*/  PRMT R0, RZ, 0x7610, R0 ;  /* 0x00007610ff007816 */ /* 0x000fc60000000000 */
[----:B------:R0:W-:Y:S01]  /*aaf0*/  @!P2 STG.E.U8 desc[UR16][R30.64+0x41], R3 ;  /* 0x000041031e00a986 */ /* 0x0001e2000c101110 */
[----:B------:R-:W-:Y:S05]  /*ab00*/  @P3 BRA `(.L_x_238) ;  /* 0x0000000000043947 */ /* 0x000fea0003800000 */
[----:B------:R3:W5:Y:S02]  /*ab10*/  LDG.E.U8 R0, desc[UR16][R24.64+0x48] ;  /* 0x0000481018007981 */ /* 0x000764000c1e1100 */
.L_x_238:
[----:B------:R-:W-:Y:S05]  /*ab20*/  BSYNC B1 ;  /* 0x0000000000017941 */ /* 0x000fea0003800000 */
.L_x_237:
[----:B------:R-:W2:Y:S01]  /*ab30*/  LDL.LU R2, [R1+0x8] ;  /* 0x0000080001027983 */ /* 0x000ea20000300800 */
        /* <DEDUP_REMOVED lines=12> */
.L_x_240:
[----:B------:R-:W-:Y:S05]  /*ac00*/  BSYNC B1 ;  /* 0x0000000000017941 */ /* 0x000fea0003800000 */
.L_x_239:
        /* <DEDUP_REMOVED lines=13> */
.L_x_242:
[----:B------:R-:W-:Y:S05]  /*ace0*/  BSYNC B1 ;  /* 0x0000000000017941 */ /* 0x000fea0003800000 */
.L_x_241:
        /* <DEDUP_REMOVED lines=13> */
.L_x_244:
[----:B------:R-:W-:Y:S05]  /*adc0*/  BSYNC B1 ;  /* 0x0000000000017941 */ /* 0x000fea0003800000 */
.L_x_243:
        /* <DEDUP_REMOVED lines=13> */
.L_x_246:
[----:B------:R-:W-:Y:S05]  /*aea0*/  BSYNC B1 ;  /* 0x0000000000017941 */ /* 0x000fea0003800000 */
.L_x_245:
        /* <DEDUP_REMOVED lines=13> */
.L_x_248:
[----:B------:R-:W-:Y:S05]  /*af80*/  BSYNC B1 ;  /* 0x0000000000017941 */ /* 0x000fea0003800000 */
.L_x_247:
        /* <DEDUP_REMOVED lines=13> */
.L_x_250:
[----:B------:R-:W-:Y:S05]  /*b060*/  BSYNC B1 ;  /* 0x0000000000017941 */ /* 0x000fea0003800000 */
.L_x_249:
        /* <DEDUP_REMOVED lines=13> */
.L_x_252:
[----:B------:R-:W-:Y:S05]  /*b140*/  BSYNC B1 ;  /* 0x0000000000017941 */ /* 0x000fea0003800000 */
.L_x_251:
        /* <DEDUP_REMOVED lines=13> */
.L_x_254:
[----:B------:R-:W-:Y:S05]  /*b220*/  BSYNC B1 ;  /* 0x0000000000017941 */ /* 0x000fea0003800000 */
.L_x_253:
        /* <DEDUP_REMOVED lines=13> */
.L_x_256:
[----:B------:R-:W-:Y:S05]  /*b300*/  BSYNC B1 ;  /* 0x0000000000017941 */ /* 0x000fea0003800000 */
.L_x_255:
        /* <DEDUP_REMOVED lines=13> */
.L_x_258:
[----:B------:R-:W-:Y:S05]  /*b3e0*/  BSYNC B1 ;  /* 0x0000000000017941 */ /* 0x000fea0003800000 */
.L_x_257:
        /* <DEDUP_REMOVED lines=13> */
.L_x_260:
[----:B------:R-:W-:Y:S05]  /*b4c0*/  BSYNC B1 ;  /* 0x0000000000017941 */ /* 0x000fea0003800000 */
.L_x_259:
        /* <DEDUP_REMOVED lines=13> */
.L_x_262:
[----:B------:R-:W-:Y:S05]  /*b5a0*/  BSYNC B1 ;  /* 0x0000000000017941 */ /* 0x000fea0003800000 */
.L_x_261:
        /* <DEDUP_REMOVED lines=13> */
.L_x_264:
[----:B------:R-:W-:Y:S05]  /*b680*/  BSYNC B1 ;  /* 0x0000000000017941 */ /* 0x000fea0003800000 */
.L_x_263:
        /* <DEDUP_REMOVED lines=13> */
.L_x_266:
[----:B------:R-:W-:Y:S05]  /*b760*/  BSYNC B1 ;  /* 0x0000000000017941 */ /* 0x000fea0003800000 */
.L_x_265:
        /* <DEDUP_REMOVED lines=13> */
.L_x_268:
[----:B------:R-:W-:Y:S05]  /*b840*/  BSYNC B1 ;  /* 0x0000000000017941 */ /* 0x000fea0003800000 */
.L_x_267:
        /* <DEDUP_REMOVED lines=13> */
.L_x_270:
[----:B------:R-:W-:Y:S05]  /*b920*/  BSYNC B1 ;  /* 0x0000000000017941 */ /* 0x000fea0003800000 */
.L_x_269:
        /* <DEDUP_REMOVED lines=13> */
.L_x_272:
[----:B------:R-:W-:Y:S05]  /*ba00*/  BSYNC B1 ;  /* 0x0000000000017941 */ /* 0x000fea0003800000 */
.L_x_271:
        /* <DEDUP_REMOVED lines=13> */
.L_x_274:
[----:B------:R-:W-:Y:S05]  /*bae0*/  BSYNC B1 ;  /* 0x0000000000017941 */ /* 0x000fea0003800000 */
.L_x_273:
        /* <DEDUP_REMOVED lines=13> */
.L_x_276:
[----:B------:R-:W-:Y:S05]  /*bbc0*/  BSYNC B1 ;  /* 0x0000000000017941 */ /* 0x000fea0003800000 */
.L_x_275:
        /* <DEDUP_REMOVED lines=13> */
.L_x_278:
[----:B------:R-:W-:Y:S05]  /*bca0*/  BSYNC B1 ;  /* 0x0000000000017941 */ /* 0x000fea0003800000 */
.L_x_277:
        /* <DEDUP_REMOVED lines=13> */
.L_x_280:
[----:B------:R-:W-:Y:S05]  /*bd80*/  BSYNC B1 ;  /* 0x0000000000017941 */ /* 0x000fea0003800000 */
.L_x_279:
        /* <DEDUP_REMOVED lines=13> */
.L_x_282:
[----:B------:R-:W-:Y:S05]  /*be60*/  BSYNC B1 ;  /* 0x0000000000017941 */ /* 0x000fea0003800000 */
.L_x_281:
        /* <DEDUP_REMOVED lines=13> */
.L_x_284:
[----:B------:R-:W-:Y:S05]  /*bf40*/  BSYNC B1 ;  /* 0x0000000000017941 */ /* 0x000fea0003800000 */
.L_x_283:
        /* <DEDUP_REMOVED lines=13> */
.L_x_286:
[----:B------:R-:W-:Y:S05]  /*c020*/  BSYNC B1 ;  /* 0x0000000000017941 */ /* 0x000fea0003800000 */
.L_x_285:
        /* <DEDUP_REMOVED lines=13> */
.L_x_288:
[----:B------:R-:W-:Y:S05]  /*c100*/  BSYNC B1 ;  /* 0x0000000000017941 */ /* 0x000fea0003800000 */
.L_x_287:
        /* <DEDUP_REMOVED lines=13> */
.L_x_290:
[----:B------:R-:W-:Y:S05]  /*c1e0*/  BSYNC B1 ;  /* 0x0000000000017941 */ /* 0x000fea0003800000 */
.L_x_289:
        /* <DEDUP_REMOVED lines=13> */
.L_x_292:
[----:B------:R-:W-:Y:S05]  /*c2c0*/  BSYNC B1 ;  /* 0x0000000000017941 */ /* 0x000fea0003800000 */
.L_x_291:
[----:B------:R-:W-:Y:S05]  /*c2d0*/  @P1 BRA `(.L_x_293) ;  /* 0x0000002000ac1947 */ /* 0x000fea0003800000 */
[----:B------:R-:W2:Y:S01]  /*c2e0*/  LDL.LU R2, [R1+0x74] ;  /* 0x0000740001027983 */ /* 0x000ea20000300800 */
[----:B-----5:R-:W-:-:S04]  /*c2f0*/  LOP3.LUT R0, R0, 0xff, RZ, 0xc0, !PT ;  /* 0x000000ff00007812 */ /* 0x020fc800078ec0ff */
[----:B------:R-:W-:-:S05]  /*c300*/  F2FP.F16.E4M3.UNPACK_B R0, R0 ;  /* 0x00000000ff00723e */ /* 0x000fca00020006ff */
[----:B------:R-:W-:-:S05]  /*c310*/  HADD2.F32 R0, -RZ, R0.H0_H0 ;  /* 0x20000000ff007230 */ /* 0x000fca0000004100 */
[----:B------:R-:W-:-:S04]  /*c320*/  FMUL R0, R0, UR21 ;  /* 0x0000001500007c20 */ /* 0x000fc80008400000 */
[----:B--2---:R-:W-:-:S05]  /*c330*/  FFMA R0, R2, UR20, R0 ;  /* 0x0000001402007c23 */ /* 0x004fca0008000000 */
[----:B0-----:R-:W-:-:S05]  /*c340*/  F2FP.SATFINITE.E4M3.F32.PACK_AB_MERGE_C R3, RZ, R0, RZ ;  /* 0x00000000ff03723e */ /* 0x001fca00048070ff */
[----:B------:R0:W-:Y:S01]  /*c350*/  STG.E.U8 desc[UR16][R30.64+0x79], R3 ;  /* 0x000079031e007986 */ /* 0x0001e2000c101110 */
[----:B------:R-:W-:Y:S05]  /*c360*/  BRA `(.L_x_293) ;  /* 0x0000002000887947 */ /* 0x000fea0003800000 */
.L_x_36:
[C---:B------:R-:W-:Y:S01]  /*c370*/  ISETP.GE.AND P3, PT, R41.reuse, 0x1, PT ;  /* 0x000000012900780c */ /* 0x040fe20003f66270 */
[----:B------:R-:W2:Y:S01]  /*c380*/  LDL.LU R227, [R1+0x10] ;  /* 0x0000100001e37983 */ /* 0x000ea20000300800 */
[----:B------:R-:W-:Y:S01]  /*c390*/  ISETP.GE.AND P2, PT, R41, 0x9, PT ;  /* 0x000000092900780c */ /* 0x000fe20003f46270 */
[----:B------:R-:W-:Y:S01]  /*c3a0*/  FMUL R225, R225, UR20 ;  /* 0x00000014e1e17c20 */ /* 0x000fe20008400000 */
[----:B------:R-:W-:Y:S01]  /*c3b0*/  ISETP.LT.OR P0, PT, R42, 0x1, !P3 ;  /* 0x000000012a00780c */ /* 0x000fe20005f01670 */
[----:B------:R-:W-:Y:S01]  /*c3c0*/  FMUL R226, R226, UR20 ;  /* 0x00000014e2e27c20 */ /* 0x000fe20008400000 */
[C---:B------:R-:W-:Y:S01]  /*c3d0*/  ISETP.LT.OR P1, PT, R42.reuse, 0x2, !P3 ;  /* 0x000000022a00780c */ /* 0x040fe20005f21670 */
[----:B------:R-:W-:Y:S01]  /*c3e0*/  FMUL R223, R223, UR20 ;  /* 0x00000014dfdf7c20 */ /* 0x000fe20008400000 */
[----:B------:R-:W-:Y:S01]  /*c3f0*/  ISETP.LT.OR P6, PT, R42, 0x2, !P2 ;  /* 0x000000022a00780c */ /* 0x000fe200057c1670 */
[----:B------:R-:W-:Y:S01]  /*c400*/  FMUL R224, R224, UR20 ;  /* 0x00000014e0e07c20 */ /* 0x000fe20008400000 */
[----:B------:R-:W-:-:S02]  /*c410*/  F2FP.SATFINITE.E4M3.F32.PACK_AB_MERGE_C R33, RZ, R226, RZ ;  /* 0x000000e2ff21723e */ /* 0x000fc400048070ff */
[----:B------:R-:W-:Y:S01]  /*c420*/  F2FP.SATFINITE.E4M3.F32.PACK_AB_MERGE_C R225, RZ, R225, RZ ;  /* 0x000000e1ffe1723e */ /* 0x000fe200048070ff */
[----:B------:R-:W-:Y:S01]  /*c430*/  FMUL R222, R222, UR20 ;  /* 0x00000014dede7c20 */ /* 0x000fe20008400000 */
[C---:B------:R-:W-:Y:S01]  /*c440*/  ISETP.LT.OR P5, PT, R42.reuse, 0x1, !P2 ;  /* 0x000000012a00780c */ /* 0x040fe200057a1670 */
[----:B------:R-:W-:Y:S01]  /*c450*/  FMUL R221, R221, UR20 ;  /* 0x00000014dddd7c20 */ /* 0x000fe20008400000 */
[----:B------:R-:W-:Y:S01]  /*c460*/  F2FP.SATFINITE.E4M3.F32.PACK_AB_MERGE_C R223, RZ, R223, RZ ;  /* 0x000000dfffdf723e */ /* 0x000fe200048070ff */
[----:B------:R0:W-:Y:S01]  /*c470*/  @!P0 STG.E.U8 desc[UR16][R24.64], R33 ;  /* 0x0000002118008986 */ /* 0x0001e2000c101110 */
[----:B------:R-:W-:-:S03]  /*c480*/  ISETP.LT.OR P0, PT, R42, 0x9, !P3 ;  /* 0x000000092a00780c */ /* 0x000fc60005f01670 */
[----:B------:R-:W-:Y:S01]  /*c490*/  @!P1 STG.E.U8 desc[UR16][R24.64+0x1], R225 ;  /* 0x000001e118009986 */ /* 0x000fe2000c101110 */
[----:B------:R-:W-:-:S03]  /*c4a0*/  ISETP.LT.OR P1, PT, R42, 0xa, !P3 ;  /* 0x0000000a2a00780c */ /* 0x000fc60005f21670 */
[----:B------:R-:W-:Y:S01]  /*c4b0*/  @!P6 STG.E.U8 desc[UR16][R26.64+0x1], R223 ;  /* 0x000001df1a00e986 */ /* 0x000fe2000c101110 */
[----:B------:R-:W-:Y:S01]  /*c4c0*/  ISETP.LT.OR P6, PT, R42, 0xa, !P2 ;  /* 0x0000000a2a00780c */ /* 0x000fe200057c1670 */
[----:B------:R-:W-:Y:S01]  /*c4d0*/  FMUL R219, R219, UR20 ;  /* 0x00000014dbdb7c20 */ /* 0x000fe20008400000 */
[----:B------:R-:W-:Y:S01]  /*c4e0*/  F2FP.SATFINITE.E4M3.F32.PACK_AB_MERGE_C R35, RZ, R224, RZ ;  /* 0x000000e0ff23723e */ /* 0x000fe200048070ff */
[----:B------:R-:W-:Y:S01]  /*c4f0*/  FMUL R220, R220, UR20 ;  /* 0x00000014dcdc7c20 */ /* 0x000fe20008400000 */
[----:B0-----:R-:W-:Y:S01]  /*c500*/  F2FP.SATFINITE.E4M3.F32.PACK_AB_MERGE_C R33, RZ, R222, RZ ;  /* 0x000000deff21723e */ /* 0x001fe200048070ff */
[----:B------:R-:W-:Y:S01]  /*c510*/  FMUL R218, R218, UR20 ;  /* 0x00000014dada7c20 */ /* 0x000fe20008400000 */
[----:B------:R-:W-:Y:S01]  /*c520*/  F2FP.SATFINITE.E4M3.F32.PACK_AB_MERGE_C R221, RZ, R221, RZ ;  /* 0x000000ddffdd723e */ /* 0x000fe200048070ff */
[----:B------:R0:W-:Y:S01]  /*c530*/  @!P5 STG.E.U8 desc[UR16][R26.64], R35 ;  /* 0x000000231a00d986 */ /* 0x0001e2000c101110 */
[C---:B------:R-:W-:Y:S02]  /*c540*/  ISETP.LT.OR P5, PT, R42.reuse, 0x9, !P2 ;  /* 0x000000092a00780c */ /* 0x040fe400057a1670 */
[----:B------:R-:W-:Y:S01]  /*c550*/  F2FP.SATFINITE.E4M3.F32.PACK_AB_MERGE_C R219, RZ, R219, RZ ;  /* 0x000000dbffdb723e */ /* 0x000fe200048070ff */
[----:B------:R1:W-:Y:S01]  /*c560*/  @!P0 STG.E.U8 desc[UR16][R24.64+0x8], R33 ;  /* 0x0000082118008986 */ /* 0x0003e2000c101110 */
[----:B------:R-:W-:-:S03]  /*c570*/  ISETP.LT.OR P0, PT, R42, 0x11, !P3 ;  /* 0x000000112a00780c */ /* 0x000fc60005f01670 */
[----:B------:R-:W-:Y:S01]  /*c580*/  @!P1 STG.E.U8 desc[UR16][R24.64+0x9], R221 ;  /* 0x000009dd18009986 */ /* 0x000fe2000c101110 */
[----:B------:R-:W-:-:S03]  /*c590*/  ISETP.LT.OR P1, PT, R42, 0x12, !P3 ;  /* 0x000000122a00780c */ /* 0x000fc60005f21670 */
[----:B------:R-:W-:Y:S01]  /*c5a0*/  @!P6 STG.E.U8 desc[UR16][R26.64+0x9], R219 ;  /* 0x000009db1a00e986 */ /* 0x000fe2000c101110 */
[C---:B------:R-:W-:Y:S01]  /*c5b0*/  ISETP.LT.OR P6, PT, R42.reuse, 0x12, !P2 ;  /* 0x000000122a00780c */ /* 0x040fe200057c1670 */
[----:B------:R-:W-:Y:S01]  /*c5c0*/  FMUL R217, R217, UR20 ;  /* 0x00000014d9d97c20 */ /* 0x000fe20008400000 */
[----:B0-----:R-:W-:Y:S01]  /*c5d0*/  F2FP.SATFINITE.E4M3.F32.PACK_AB_MERGE_C R35, RZ, R220, RZ ;  /* 0x000000dcff23723e */ /* 0x001fe200048070ff */
[----:B------:R-:W-:Y:S01]  /*c5e0*/  FMUL R215, R215, UR20 ;  /* 0x00000014d7d77c20 */ /* 0x000fe20008400000 */
[----:B------:R-:W4:Y:S01]  /*c5f0*/  LDL.LU R226, [R1+0xc] ;  /* 0x00000c0001e27983 */ /* 0x000f220000300800 */
[----:B-1----:R-:W-:Y:S02]  /*c600*/  F2FP.SATFINITE.E4M3.F32.PACK_AB_MERGE_C R33, RZ, R218, RZ ;  /* 0x000000daff21723e */ /* 0x002fe400048070ff */
[----:B------:R-:W-:Y:S01]  /*c610*/  F2FP.SATFINITE.E4M3.F32.PACK_AB_MERGE_C R217, RZ, R217, RZ ;  /* 0x000000d9ffd9723e */ /* 0x000fe200048070ff */
[----:B------:R0:W-:Y:S01]  /*c620*/  @!P5 STG.E.U8 desc[UR16][R26.64+0x8], R35 ;  /* 0x000008231a00d986 */ /* 0x0001e2000c101110 */
[----:B------:R-:W-:-:S02]  /*c630*/  ISETP.LT.OR P5, PT, R42, 0x11, !P2 ;  /* 0x000000112a00780c */ /* 0x000fc400057a1670 */
[----:B------:R-:W-:Y:S01]  /*c640*/  F2FP.SATFINITE.E4M3.F32.PACK_AB_MERGE_C R215, RZ, R215, RZ ;  /* 0x000000d7ffd7723e */ /* 0x000fe200048070ff */
[----:B------:R-:W3:Y:S01]  /*c650*/  LDL.LU R224, [R1+0x8] ;  /* 0x0000080001e07983 */ /* 0x000ee20000300800 */
[----:B------:R-:W-:-:S03]  /*c660*/  FMUL R216, R216, UR20 ;  /* 0x00000014d8d87c20 */ /* 0x000fc60008400000 */
[----:B------:R-:W4:Y:S04]  /*c670*/  LDL.LU R225, [R1+0x4] ;  /* 0x0000040001e17983 */ /* 0x000f280000300800 */
[----:B------:R-:W3:Y:S01]  /*c680*/  LDL.LU R223, [R1] ;  /* 0x0000000001df7983 */ /* 0x000ee20000300800 */
[----:B0-----:R-:W-:Y:S01]  /*c690*/  F2FP.SATFINITE.E4M3.F32.PACK_AB_MERGE_C R35, RZ, R216, RZ ;  /* 0x000000d8ff23723e */ /* 0x001fe200048070ff */
[----:B------:R-:W-:Y:S01]  /*c6a0*/  FMUL R214, R214, UR20 ;  /* 0x00000014d6d67c20 */ /* 0x000fe20008400000 */
[----:B------:R-:W-:Y:S01]  /*c6b0*/  FMUL R213, R213, UR20 ;  /* 0x00000014d5d57c20 */ /* 0x000fe20008400000 */
[----:B------:R0:W-:Y:S01]  /*c6c0*/  @!P0 STG.E.U8 desc[UR16][R24.64+0x10], R33 ;  /* 0x0000102118008986 */ /* 0x0001e2000c101110 */
[----:B------:R-:W-:Y:S01]  /*c6d0*/  ISETP.LT.OR P0, PT, R42, 0x19, !P3 ;  /* 0x000000192a00780c */ /* 0x000fe20005f01670 */
[----:B------:R-:W-:Y:S01]  /*c6e0*/  FMUL R211, R211, UR20 ;  /* 0x00000014d3d37c20 */ /* 0x000fe20008400000 */
[----:B------:R-:W-:Y:S01]  /*c6f0*/  FMUL R212, R212, UR20 ;  /* 0x00000014d4d47c20 */ /* 0x000fe20008400000 */
[----:B------:R-:W-:Y:S01]  /*c700*/  @!P1 STG.E.U8 desc[UR16][R24.64+0x11], R217 ;  /* 0x000011d918009986 */ /* 0x000fe2000c101110 */
[----:B------:R-:W-:Y:S01]  /*c710*/  ISETP.LT.OR P1, PT, R42, 0x1a, !P3 ;  /* 0x0000001a2a00780c */ /* 0x000fe20005f21670 */
[----:B------:R-:W-:Y:S01]  /*c720*/  FMUL R210, R210, UR20 ;  /* 0x00000014d2d27c20 */ /* 0x000fe20008400000 */
[----:B------:R-:W-:Y:S01]  /*c730*/  F2FP.SATFINITE.E4M3.F32.PACK_AB_MERGE_C R213, RZ, R213, RZ ;  /* 0x000000d5ffd5723e */ /* 0x000fe200048070ff */
[----:B------:R-:W-:Y:S01]  /*c740*/  @!P6 STG.E.U8 desc[UR16][R26.64+0x11], R215 ;  /* 0x000011d71a00e986 */ /* 0x000fe2000c101110 */
[C---:B------:R-:W-:Y:S01]  /*c750*/  ISETP.LT.OR P6, PT, R42.reuse, 0x1a, !P2 ;  /* 0x0000001a2a00780c */ /* 0x040fe200057c1670 */
[----:B------:R-:W-:Y:S01]  /*c760*/  FMUL R209, R209, UR20 ;  /* 0x00000014d1d17c20 */ /* 0x000fe20008400000 */
[----:B------:R-:W-:Y:S01]  /*c770*/  F2FP.SATFINITE.E4M3.F32.PACK_AB_MERGE_C R211, RZ, R211, RZ ;  /* 0x000000d3ffd3723e */ /* 0x000fe200048070ff */
[----:B------:R1:W-:Y:S01]  /*c780*/  @!P5 STG.E.U8 desc[UR16][R26.64+0x10], R35 ;  /* 0x000010231a00d986 */ /* 0x0003e2000c101110 */
[----:B0-----:R-:W-:Y:S01]  /*c790*/  F2FP.SATFINITE.E4M3.F32.PACK_AB_MERGE_C R33, RZ, R214, RZ ;  /* 0x000000d6ff21723e */ /* 0x001fe200048070ff */
[----:B------:R-:W-:Y:S01]  /*c7a0*/  FMUL R207, R207, UR20 ;  /* 0x00000014cfcf7c20 */ /* 0x000fe20008400000 */
[----:B------:R-:W-:Y:S01]  /*c7b0*/  ISETP.LT.OR P5, PT, R42, 0x19, !P2 ;  /* 0x000000192a00780c */ /* 0x000fe200057a1670 */
[----:B------:R-:W-:Y:S01]  /*c7c0*/  FMUL R208, R208, UR20 ;  /* 0x00000014d0d07c20 */ /* 0x000fe20008400000 */
[----:B------:R-:W-:Y:S01]  /*c7d0*/  F2FP.SATFINITE.E4M3.F32.PACK_AB_MERGE_C R209, RZ, R209, RZ ;  /* 0x000000d1ffd1723e */ /* 0x000fe200048070ff */
[----:B------:R0:W-:Y:S01]  /*c7e0*/  @!P0 STG.E.U8 desc[UR16][R24.64+0x18], R33 ;  /* 0x0000182118008986 */ /* 0x0001e2000c101110 */
[----:B------:R-:W-:Y:S01]  /*c7f0*/  ISETP.LT.OR P0, PT, R42, 0x21, !P3 ;  /* 0x000000212a00780c */ /* 0x000fe20005f01670 */
[----:B------:R-:W-:Y:S01]  /*c800*/  FMUL R206, R206, UR20 ;  /* 0x00000014cece7c20 */ /* 0x000fe20008400000 */
[----:B------:R-:W-:Y:S01]  /*c810*/  F2FP.SATFINITE.E4M3.F32.PACK_AB_MERGE_C R207, RZ, R207, RZ ;  /* 0x000000cfffcf723e */ /* 0x000fe200048070ff */
[----:B------:R-:W-:Y:S01]  /*c820*/  @!P1 STG.E.U8 desc[UR16][R24.64+0x19], R213 ;  /* 0x000019d518009986 */ /* 0x000fe2000c101110 */
[C---:B------:R-:W-:Y:S01]  /*c830*/  ISETP.LT.OR P1, PT, R42.reuse, 0x22, !P3 ;  /* 0x000000222a00780c */ /* 0x040fe20005f21670 */
[----:B------:R-:W-:Y:S01]  /*c840*/  FMUL R205, R205, UR20 ;  /* 0x00000014cdcd7c20 */ /* 0x000fe20008400000 */
[----:B-1----:R-:W-:Y:S01]  /*c850*/  F2FP.SATFINITE.E4M3.F32.PACK_AB_MERGE_C R35, RZ, R212, RZ ;  /* 0x000000d4ff23723e */ /* 0x002fe200048070ff */
[----:B------:R-:W-:Y:S01]  /*c860*/  @!P6 STG.E.U8 desc[UR16][R26.64+0x19], R211 ;  /* 0x000019d31a00e986 */ /* 0x000fe2000c101110 */
[----:B------:R-:W-:Y:S01]  /*c870*/  ISETP.LT.OR P6, PT, R42, 0x22, !P2 ;  /* 0x000000222a00780c */ /* 0x000fe200057c1670 */
        /* <DEDUP_REMOVED lines=9> */
[C---:B------:R-:W-:Y:S01]  /*c910*/  ISETP.LT.OR P0, PT, R42.reuse, 0x29, !P3 ;  /* 0x000000292a00780c */ /* 0x040fe20005f01670 */
[----:B------:R-:W-:Y:S01]  /*c920*/  FMUL R201, R201, UR20 ;  /* 0x00000014c9c97c20 */ /* 0x000fe20008400000 */
[----:B------:R-:W-:Y:S01]  /*c930*/  FMUL R199, R199, UR20 ;  /* 0x00000014c7c77c20 */ /* 0x000fe20008400000 */
[----:B------:R-:W-:Y:S01]  /*c940*/  @!P1 STG.E.U8 desc[UR16][R24.64+0x21], R209 ;  /* 0x000021d118009986 */ /* 0x000fe2000c101110 */
[----:B------:R-:W-:Y:S01]  /*c950*/  ISETP.LT.OR P1, PT, R42, 0x2a, !P3 ;  /* 0x0000002a2a00780c */ /* 0x000fe20005f21670 */
        /* <DEDUP_REMOVED lines=9> */
[C---:B------:R-:W-:Y:S01]  /*c9f0*/  ISETP.LT.OR P5, PT, R42.reuse, 0x29, !P2 ;  /* 0x000000292a00780c */ /* 0x040fe200057a1670 */
[----:B------:R-:W-:Y:S01]  /*ca00*/  FMUL R195, R195, UR20 ;  /* 0x00000014c3c37c20 */ /* 0x000fe20008400000 */
[----:B------:R-:W-:Y:S01]  /*ca10*/  F2FP.SATFINITE.E4M3.F32.PACK_AB_MERGE_C R199, RZ, R199, RZ ;  /* 0x000000c7ffc7723e */ /* 0x000fe200048070ff */
[----:B------:R0:W-:Y:S01]  /*ca20*/  @!P0 STG.E.U8 desc[UR16][R24.64+0x28], R33 ;  /* 0x0000282118008986 */ /* 0x0001e2000c101110 */
[----:B------:R-:W-:Y:S01]  /*ca30*/  ISETP.LT.OR P0, PT, R42, 0x31, !P3 ;  /* 0x000000312a00780c */ /* 0x000fe20005f01670 */
[----:B------:R-:W-:Y:S01]  /*ca40*/  FMUL R196, R196, UR20 ;  /* 0x00000014c4c47c20 */ /* 0x000fe20008400000 */
[----:B------:R-:W-:Y:S01]  /*ca50*/  F2FP.SATFINITE.E4M3.F32.PACK_AB_MERGE_C R197, RZ, R197, RZ ;  /* 0x000000c5ffc5723e */ /* 0x000fe200048070ff */
[----:B------:R-:W-:Y:S01]  /*ca60*/  @!P1 STG.E.U8 desc[UR16][R24.64+0x29], R205 ;  /* 0x000029cd18009986 */ /* 0x000fe2000c101110 */
[----:B------:R-:W-:Y:S01]  /*ca70*/  ISETP.LT.OR P1, PT, R42, 0x32, !P3 ;  /* 0x000000322a00780c */ /* 0x000fe20005f21670 */
[----:B------:R-:W-:Y:S01]  /*ca80*/  FMUL R194, R194, UR20 ;  /* 0x00000014c2c27c20 */ /* 0x000fe20008400000 */
[----:B-1----:R-:W-:Y:S01]  /*ca90*/  F2FP.SATFINITE.E4M3.F32.PACK_AB_MERGE_C R35, RZ, R204, RZ ;  /* 0x000000ccff23723e */ /* 0x002fe200048070ff */
        /* <DEDUP_REMOVED lines=85> */
[----:B------:R-:W-:Y:S01]  /*cff0*/  F2FP.SATFINITE.E4M3.F32.PACK_AB_MERGE_C R171, RZ, R171, RZ ;  /* 0x000000abffab723e */ /* 0x000fe200048070ff */
        /* <DEDUP_REMOVED lines=27> */
[----:B------:R-:W-:Y:S01]  /*d1b0*/  ISETP.LT.OR P5, PT, R42, 0x61, !P3 ;  /* 0x000000612a00780c */ /* 0x000fe20005fa1670 */
[----:B------:R-:W-:Y:S01]  /*d1c0*/  FMUL R161, R161, UR20 ;  /* 0x00000014a1a17c20 */ /* 0x000fe20008400000 */
[----:B0-----:R-:W-:Y:S01]  /*d1d0*/  F2FP.SATFINITE.E4M3.F32.PACK_AB_MERGE_C R33, RZ, R178, RZ ;  /* 0x000000b2ff21723e */ /* 0x001fe200048070ff */
[----:B------:R-:W-:Y:S01]  /*d1e0*/  FMUL R160, R160, UR20 ;  /* 0x00000014a0a07c20 */ /* 0x000fe20008400000 */
[----:B------:R-:W-:Y:S01]  /*d1f0*/  FMUL R159, R159, UR20 ;  /* 0x000000149f9f7c20 */ /* 0x000fe20008400000 */
[----:B------:R-:W-:Y:S01]  /*d200*/  FMUL R157, R157, UR20 ;  /* 0x000000149d9d7c20 */ /* 0x000fe20008400000 */
[----:B------:R-:W-:Y:S01]  /*d210*/  F2FP.SATFINITE.E4M3.F32.PACK_AB_MERGE_C R161, RZ, R161, RZ ;  /* 0x000000a1ffa1723e */ /* 0x000fe200048070ff */
[----:B------:R-:W-:Y:S01]  /*d220*/  FMUL R158, R158, UR20 ;  /* 0x000000149e9e7c20 */ /* 0x000fe20008400000 */
[----:B------:R-:W-:Y:S01]  /*d230*/  FMUL R156, R156, UR20 ;  /* 0x000000149c9c7c20 */ /* 0x000fe20008400000 */
[----:B------:R-:W-:Y:S01]  /*d240*/  @!P6 STG.E.U8 desc[UR16][R24.64+0x61], R177 ;  /* 0x000061b11800e986 */ /* 0x000fe2000c101110 */
[C---:B------:R-:W-:Y:S01]  /*d250*/  ISETP.LT.OR P6, PT, R42.reuse, 0x69, !P3 ;  /* 0x000000692a00780c */ /* 0x040fe20005fc1670 */
[----:B------:R-:W-:Y:S01]  /*d260*/  FMUL R155, R155, UR20 ;  /* 0x000000149b9b7c20 */ /* 0x000fe20008400000 */
[----:B-1----:R-:W-:Y:S01]  /*d270*/  F2FP.SATFINITE.E4M3.F32.PACK_AB_MERGE_C R35, RZ, R176, RZ ;  /* 0x000000b0ff23723e */ /* 0x002fe200048070ff */
[----:B------:R0:W-:Y:S01]  /*d280*/  @!P5 STG.E.U8 desc[UR16][R24.64+0x60], R33 ;  /* 0x000060211800d986 */ /* 0x0001e2000c101110 */
        /* <DEDUP_REMOVED lines=10> */
[----:B------:R-:W-:Y:S01]  /*d330*/  F2FP.SATFINITE.E4M3.F32.PACK_AB_MERGE_C R155, RZ, R155, RZ ;  /* 0x0000009bff9b723e */ /* 0x000fe200048070ff */
[----:B------:R1:W-:Y:S01]  /*d340*/  @!P6 STG.E.U8 desc[UR16][R24.64+0x68], R37 ;  /* 0x000068251800e986 */ /* 0x0003e2000c101110 */
[C---:B------:R-:W-:Y:S01]  /*d350*/  ISETP.LT.OR P6, PT, R42.reuse, 0x71, !P3 ;  /* 0x000000712a00780c */ /* 0x040fe20005fc1670 */
[----:B------:R-:W-:Y:S01]  /*d360*/  FMUL R23, R23, UR20 ;  /* 0x0000001417177c20 */ /* 0x000fe20008400000 */
[----:B0-----:R-:W-:Y:S01]  /*d370*/  F2FP.SATFINITE.E4M3.F32.PACK_AB_MERGE_C R33, RZ, R172, RZ ;  /* 0x000000acff21723e */ /* 0x001fe200048070ff */
        /* <DEDUP_REMOVED lines=15> */
[C---:B------:R-:W-:Y:S01]  /*d470*/  ISETP.LT.OR P6, PT, R42.reuse, 0x79, !P3 ;  /* 0x000000792a00780c */ /* 0x040fe20005fc1670 */
[----:B------:R-:W-:Y:S01]  /*d480*/  FMUL R17, R17, UR20 ;  /* 0x0000001411117c20 */ /* 0x000fe20008400000 */
[----:B------:R-:W-:Y:S01]  /*d490*/  ISETP.LT.OR P3, PT, R42, 0x7a, !P3 ;  /* 0x0000007a2a00780c */ /* 0x000fe20005f61670 */
[----:B------:R-:W-:Y:S01]  /*d4a0*/  @!P0 STG.E.U8 desc[UR16][R24.64+0x71], R169 ;  /* 0x000071a918008986 */ /* 0x000fe2000c101110 */
[----:B0-----:R-:W-:Y:S01]  /*d4b0*/  F2FP.SATFINITE.E4M3.F32.PACK_AB_MERGE_C R33, RZ, R168, RZ ;  /* 0x000000a8ff21723e */ /* 0x001fe200048070ff */
[----:B------:R-:W-:Y:S01]  /*d4c0*/  FMUL R18, R18, UR20 ;  /* 0x0000001412127c20 */ /* 0x000fe20008400000 */
[C---:B------:R-:W-:Y:S01]  /*d4d0*/  ISETP.GE.AND P0, PT, R41.reuse, 0x89, PT ;  /* 0x000000892900780c */ /* 0x040fe20003f06270 */
[----:B------:R-:W-:Y:S01]  /*d4e0*/  FMUL R16, R16, UR20 ;  /* 0x0000001410107c20 */ /* 0x000fe20008400000 */
[----:B------:R-:W-:Y:S01]  /*d4f0*/  F2FP.SATFINITE.E4M3.F32.PACK_AB_MERGE_C R21, RZ, R21, RZ ;  /* 0x00000015ff15723e */ /* 0x000fe200048070ff */
[----:B------:R0:W-:Y:S01]  /*d500*/  @!P1 STG.E.U8 desc[UR16][R26.64+0x70], R33 ;  /* 0x000070211a009986 */ /* 0x0001e2000c101110 */
[----:B------:R-:W-:Y:S01]  /*d510*/  ISETP.GE.AND P1, PT, R41, 0x81, PT ;  /* 0x000000812900780c */ /* 0x000fe20003f26270 */
[----:B------:R-:W-:Y:S01]  /*d520*/  FMUL R15, R15, UR20 ;  /* 0x000000140f0f7c20 */ /* 0x000fe20008400000 */
[----:B-1----:R-:W-:Y:S01]  /*d530*/  F2FP.SATFINITE.E4M3.F32.PACK_AB_MERGE_C R35, RZ, R166, RZ ;  /* 0x000000a6ff23723e */ /* 0x002fe200048070ff */
[----:B------:R-:W-:Y:S01]  /*d540*/  @!P5 STG.E.U8 desc[UR16][R26.64+0x71], R167 ;  /* 0x000071a71a00d986 */ /* 0x000fe2000c101110 */
[C---:B------:R-:W-:Y:S01]  /*d550*/  ISETP.LT.OR P5, PT, R42.reuse, 0x79, !P2 ;  /* 0x000000792a00780c */ /* 0x040fe200057a1670 */
[----:B------:R-:W-:Y:S01]  /*d560*/  FMUL R13, R13, UR20 ;  /* 0x000000140d0d7c20 */ /* 0x000fe20008400000 */
[C---:B------:R-:W-:Y:S01]  /*d570*/  ISETP.LT.OR P2, PT, R42.reuse, 0x7a, !P2 ;  /* 0x0000007a2a00780c */ /* 0x040fe20005741670 */
        /* <DEDUP_REMOVED lines=9> */
[----:B------:R-:W-:Y:S01]  /*d610*/  F2FP.SATFINITE.E4M3.F32.PACK_AB_MERGE_C R17, RZ, R17, RZ ;  /* 0x00000011ff11723e */ /* 0x000fe200048070ff */
[----:B------:R-:W-:Y:S01]  /*d620*/  @!P5 STG.E.U8 desc[UR16][R26.64+0x78], R37 ;  /* 0x000078251a00d986 */ /* 0x000fe2000c101110 */
[C---:B------:R-:W-:Y:S01]  /*d630*/  ISETP.LT.OR P5, PT, R42.reuse, 0x1, !P0 ;  /* 0x000000012a00780c */ /* 0x040fe200047a1670 */
[----:B------:R-:W-:Y:S01]  /*d640*/  FMUL R9, R9, UR20 ;  /* 0x0000001409097c20 */ /* 0x000fe20008400000 */
[----:B------:R-:W-:Y:S01]  /*d650*/  F2FP.SATFINITE.E4M3.F32.PACK_AB_MERGE_C R15, RZ, R15, RZ ;  /* 0x0000000fff0f723e */ /* 0x000fe200048070ff */
[----:B------:R0:W-:Y:S01]  /*d660*/  @!P2 STG.E.U8 desc[UR16][R26.64+0x79], R163 ;  /* 0x000079a31a00a986 */ /* 0x0001e2000c101110 */
        /* <DEDUP_REMOVED lines=8> */
[C---:B------:R-:W-:Y:S01]  /*d6f0*/  ISETP.LT.OR P6, PT, R42.reuse, 0x2, !P0 ;  /* 0x000000022a00780c */ /* 0x040fe200047c1670 */
[----:B------:R-:W-:Y:S01]  /*d700*/  FMUL R7, R7, UR20 ;  /* 0x0000001407077c20 */ /* 0x000fe20008400000 */
[----:B------:R-:W-:Y:S01]  /*d710*/  F2FP.SATFINITE.E4M3.F32.PACK_AB_MERGE_C R11, RZ, R11, RZ ;  /* 0x0000000bff0b723e */ /* 0x000fe200048070ff */
[----:B------:R2:W-:Y:S01]  /*d720*/  @!P5 STG.E.U8 desc[UR16][R30.64], R33 ;  /* 0x000000211e00d986 */ /* 0x0005e2000c101110 */
[----:B------:R-:W-:Y:S01]  /*d730*/  ISETP.LT.OR P5, PT, R42, 0x9, !P0 ;  /* 0x000000092a00780c */ /* 0x000fe200047a1670 */
[----:B------:R-:W-:Y:S01]  /*d740*/  FMUL R5, R5, UR20 ;  /* 0x0000001405057c20 */ /* 0x000fe20008400000 */
[----:B0-----:R-:W-:Y:S01]  /*d750*/  F2FP.SATFINITE.E4M3.F32.PACK_AB_MERGE_C R27, RZ, R156, RZ ;  /* 0x0000009cff1b723e */ /* 0x001fe200048070ff */
[----:B-----5:R-:W-:Y:S01]  /*d760*/  FMUL R0, R0, UR20 ;  /* 0x0000001400007c20 */ /* 0x020fe20008400000 */
[----:B------:R-:W-:Y:S01]  /*d770*/  F2FP.SATFINITE.E4M3.F32.PACK_AB_MERGE_C R9, RZ, R9, RZ ;  /* 0x00000009ff09723e */ /* 0x000fe200048070ff */
[----:B------:R-:W-:Y:S01]  /*d780*/  FMUL R6, R6, UR20 ;  /* 0x0000001406067c20 */ /* 0x000fe20008400000 */
[----:B------:R-:W-:Y:S01]  /*d790*/  F2FP.SATFINITE.E4M3.F32.PACK_AB_MERGE_C R7, RZ, R7, RZ ;  /* 0x00000007ff07723e */ /* 0x000fe200048070ff */
[----:B------:R-:W4:Y:S01]  /*d7a0*/  LDL.LU R221, [R1+0x14] ;  /* 0x0000140001dd7983 */ /* 0x000f220000300800 */
[----:B-1----:R-:W-:Y:S01]  /*d7b0*/  F2FP.SATFINITE.E4M3.F32.PACK_AB_MERGE_C R25, RZ, R158, RZ ;  /* 0x0000009eff19723e */ /* 0x002fe200048070ff */
[----:B------:R-:W-:Y:S01]  /*d7c0*/  FMUL R2, R2, UR20 ;  /* 0x0000001402027c20 */ /* 0x000fe20008400000 */
[----:B------:R-:W-:Y:S01]  /*d7d0*/  F2FP.SATFINITE.E4M3.F32.PACK_AB_MERGE_C R5, RZ, R5, RZ ;  /* 0x00000005ff05723e */ /* 0x000fe200048070ff */
[----:B------:R-:W-:Y:S01]  /*d7e0*/  @!P6 STG.E.U8 desc[UR16][R30.64+0x1], R159 ;  /* 0x0000019f1e00e986 */ /* 0x000fe2000c101110 */
[C---:B------:R-:W-:Y:S01]  /*d7f0*/  ISETP.LT.OR P6, PT, R42.reuse, 0xa, !P0 ;  /* 0x0000000a2a00780c */ /* 0x040fe200047c1670 */
[----:B------:R-:W-:Y:S01]  /*d800*/  FMUL R3, R3, UR20 ;  /* 0x0000001403037c20 */ /* 0x000fe20008400000 */
[----:B--2---:R-:W-:Y:S01]  /*d810*/  F2FP.SATFINITE.E4M3.F32.PACK_AB_MERGE_C R33, RZ, R152, RZ ;  /* 0x00000098ff21723e */ /* 0x004fe200048070ff */
[----:B------:R-:W-:Y:S01]  /*d820*/  @!P2 STG.E.U8 desc[UR16][R28.64+0x9], R157 ;  /* 0x0000099d1c00a986 */ /* 0x000fe2000c101110 */
[----:B------:R-:W-:Y:S01]  /*d830*/  ISETP.LT.OR P2, PT, R42, 0x12, !P1 ;  /* 0x000000122a00780c */ /* 0x000fe20004f41670 */
[----:B------:R-:W-:-:S02]  /*d840*/  FMUL R4, R4, UR20 ;  /* 0x0000001404047c20 */ /* 0x000fc40008400000 */
[----:B------:R0:W-:Y:S01]  /*d850*/  @!P3 STG.E.U8 desc[UR16][R28.64+0x8], R25 ;  /* 0x000008191c00b986 */ /* 0x0001e2000c101110 */
[----:B------:R-:W-:-:S03]  /*d860*/  ISETP.LT.OR P3, PT, R42, 0x11, !P1 ;  /* 0x000000112a00780c */ /* 0x000fc60004f61670 */
[----:B------:R1:W-:Y:S01]  /*d870*/  @!P5 STG.E.U8 desc[UR16][R30.64+0x8], R27 ;  /* 0x0000081b1e00d986 */ /* 0x0003e2000c101110 */
[----:B------:R-:W-:-:S03]  /*d880*/  ISETP.LT.OR P5, PT, R42, 0x11, !P0 ;  /* 0x000000112a00780c */ /* 0x000fc600047a1670 */
[----:B------:R-:W-:Y:S01]  /*d890*/  @!P6 STG.E.U8 desc[UR16][R30.64+0x9], R155 ;  /* 0x0000099b1e00e986 */ /* 0x000fe2000c101110 */
[----:B------:R-:W-:-:S03]  /*d8a0*/  ISETP.LT.OR P6, PT, R42, 0x12, !P0 ;  /* 0x000000122a00780c */ /* 0x000fc600047c1670 */
[----:B------:R-:W-:Y:S01]  /*d8b0*/  @!P2 STG.E.U8 desc[UR16][R28.64+0x11], R153 ;  /* 0x000011991c00a986 */ /* 0x000fe2000c101110 */
[----:B------:R-:W-:Y:S02]  /*d8c0*/  ISETP.LT.OR P2, PT, R42, 0x1a, !P1 ;  /* 0x0000001a2a00780c */ /* 0x000fe40004f41670 */
[----:B0-----:R-:W-:Y:S01]  /*d8d0*/  F2FP.SATFINITE.E4M3.F32.PACK_AB_MERGE_C R25, RZ, R154, RZ ;  /* 0x0000009aff19723e */ /* 0x001fe200048070ff */
[----:B------:R-:W2:Y:S01]  /*d8e0*/  LDL.LU R220, [R1+0x18] ;  /* 0x0000180001dc7983 */ /* 0x000ea20000300800 */
[----:B-1----:R-:W-:-:S03]  /*d8f0*/  F2FP.SATFINITE.E4M3.F32.PACK_AB_MERGE_C R27, RZ, R20, RZ ;  /* 0x00000014ff1b723e */ /* 0x002fc600048070ff */
[----:B------:R0:W-:Y:S01]  /*d900*/  @!P3 STG.E.U8 desc[UR16][R28.64+0x10], R25 ;  /* 0x000010191c00b986 */ /* 0x0001e2000c101110 */
[----:B------:R-:W-:-:S03]  /*d910*/  ISETP.LT.OR P3, PT, R42, 0x19, !P1 ;  /* 0x000000192a00780c */ /* 0x000fc60004f61670 */
[----:B------:R-:W-:Y:S01]  /*d920*/  @!P5 STG.E.U8 desc[UR16][R30.64+0x10], R33 ;  /* 0x000010211e00d986 */ /* 0x000fe2000c101110 */
[----:B------:R-:W-:-:S03]  /*d930*/  ISETP.LT.OR P5, PT, R42, 0x19, !P0 ;  /* 0x000000192a00780c */ /* 0x000fc600047a1670 */
[----:B------:R1:W-:Y:S01]  /*d940*/  @!P6 STG.E.U8 desc[UR16][R30.64+0x11], R23 ;  /* 0x000011171e00e986 */ /* 0x0003e2000c101110 */
[----:B------:R-:W-:-:S03]  /*d950*/  ISETP.LT.OR P6, PT, R42, 0x1a, !P0 ;  /* 0x0000001a2a00780c */ /* 0x000fc600047c1670 */
[----:B------:R3:W-:Y:S01]  /*d960*/  @!P2 STG.E.U8 desc[UR16][R28.64+0x19], R21 ;  /* 0x000019151c00a986 */ /* 0x0007e2000c101110 */
[C---:B------:R-:W-:Y:S02]  /*d970*/  ISETP.LT.OR P2, PT, R42.reuse, 0x22, !P1 ;  /* 0x000000222a00780c */ /* 0x040fe40004f41670 */
[----:B0-----:R-:W-:Y:S01]  /*d980*/  F2FP.SATFINITE.E4M3.F32.PACK_AB_MERGE_C R25, RZ, R22, RZ ;  /* 0x00000016ff19723e */ /* 0x001fe200048070ff */
[----:B------:R-:W2:Y:S04]  /*d990*/  LDL.LU R222, [R1+0x1c] ;  /* 0x00001c0001de7983 */ /* 0x000ea80000300800 */
[----:B------:R-:W-:Y:S01]  /*d9a0*/  @!P3 STG.E.U8 desc[UR16][R28.64+0x18], R25 ;  /* 0x000018191c00b986 */ /* 0x000fe2000c101110 */
[C---:B------:R-:W-:Y:S02]  /*d9b0*/  ISETP.LT.OR P3, PT, R42.reuse, 0x21, !P1 ;  /* 0x000000212a00780c */ /* 0x040fe40004f61670 */
[----:B-1----:R-:W-:Y:S01]  /*d9c0*/  F2FP.SATFINITE.E4M3.F32.PACK_AB_MERGE_C R23, RZ, R18, RZ ;  /* 0x00000012ff17723e */ /* 0x002fe200048070ff */
[----:B------:R-:W-:Y:S01]  /*d9d0*/  @!P5 STG.E.U8 desc[UR16][R30.64+0x18], R27 ;  /* 0x0000181b1e00d986 */ /* 0x000fe2000c101110 */
[----:B------:R-:W-:-:S02]  /*d9e0*/  ISETP.LT.OR P5, PT, R42, 0x21, !P0 ;  /* 0x000000212a00780c */ /* 0x000fc400047a1670 */
[----:B---3--:R-:W-:Y:S01]  /*d9f0*/  F2FP.SATFINITE.E4M3.F32.PACK_AB_MERGE_C R21, RZ, R16, RZ ;  /* 0x00000010ff15723e */ /* 0x008fe200048070ff */
[----:B------:R0:W-:Y:S01]  /*da00*/  @!P6 STG.E.U8 desc[UR16][R30.64+0x19], R19 ;  /* 0x000019131e00e986 */ /* 0x0001e2000c101110 */
[----:B------:R-:W-:-:S03]  /*da10*/  ISETP.LT.OR P6, PT, R42, 0x22, !P0 ;  /* 0x000000222a00780c */ /* 0x000fc600047c1670 */
[----:B------:R1:W-:Y:S01]  /*da20*/  @!P2 STG.E.U8 desc[UR16][R28.64+0x21], R17 ;  /* 0x000021111c00a986 */ /* 0x0003e2000c101110 */
[----:B------:R-:W-:-:S03]  /*da30*/  ISETP.LT.OR P2, PT, R42, 0x2a, !P1 ;  /* 0x0000002a2a00780c */ /* 0x000fc60004f41670 */
[----:B------:R-:W-:Y:S01]  /*da40*/  @!P3 STG.E.U8 desc[UR16][R28.64+0x20], R23 ;  /* 0x000020171c00b986 */ /* 0x000fe2000c101110 */
[----:B------:R-:W-:-:S03]  /*da50*/  ISETP.LT.OR P3, PT, R42, 0x29, !P1 ;  /* 0x000000292a00780c */ /* 0x000fc60004f61670 */
[----:B------:R-:W-:Y:S01]  /*da60*/  @!P5 STG.E.U8 desc[UR16][R30.64+0x20], R21 ;  /* 0x000020151e00d986 */ /* 0x000fe2000c101110 */
[C---:B------:R-:W-:Y:S02]  /*da70*/  ISETP.LT.OR P5, PT, R42.reuse, 0x29, !P0 ;  /* 0x000000292a00780c */ /* 0x040fe400047a1670 */
[----:B0-----:R-:W-:Y:S01]  /*da80*/  F2FP.SATFINITE.E4M3.F32.PACK_AB_MERGE_C R19, RZ, R14, RZ ;  /* 0x0000000eff13723e */ /* 0x001fe200048070ff */
[----:B------:R0:W-:Y:S01]  /*da90*/  @!P6 STG.E.U8 desc[UR16][R30.64+0x21], R15 ;  /* 0x0000210f1e00e986 */ /* 0x0001e2000c101110 */
[C---:B------:R-:W-:Y:S02]  /*daa0*/  ISETP.LT.OR P6, PT, R42.reuse, 0x2a, !P0 ;  /* 0x0000002a2a00780c */ /* 0x040fe400047c1670 */
[----:B-1----:R-:W-:Y:S01]  /*dab0*/  F2FP.SATFINITE.E4M3.F32.PACK_AB_MERGE_C R17, RZ, R12, RZ ;  /* 0x0000000cff11723e */ /* 0x002fe200048070ff */
        /* <DEDUP_REMOVED lines=15> */
[----:B0-----:R-:W-:Y:S02]  /*dbb0*/  F2FP.SATFINITE.E4M3.F32.PACK_AB_MERGE_C R11, RZ, R6, RZ ;  /* 0x00000006ff0b723e */ /* 0x001fe400048070ff */
[C---:B------:R-:W-:Y:S01]  /*dbc0*/  ISETP.LT.OR P5, PT, R42.reuse, 0x39, !P0 ;  /* 0x000000392a00780c */ /* 0x040fe200047a1670 */
[----:B------:R0:W-:Y:S01]  /*dbd0*/  @!P6 STG.E.U8 desc[UR16][R30.64+0x31], R7 ;  /* 0x000031071e00e986 */ /* 0x0001e2000c101110 */
[----:B-1----:R-:W-:Y:S02]  /*dbe0*/  F2FP.SATFINITE.E4M3.F32.PACK_AB_MERGE_C R9, RZ, R4, RZ ;  /* 0x00000004ff09723e */ /* 0x002fe400048070ff */
[C---:B------:R-:W-:Y:S01]  /*dbf0*/  ISETP.LT.OR P6, PT, R42.reuse, 0x3a, !P0 ;  /* 0x0000003a2a00780c */ /* 0x040fe200047c1670 */
[----:B------:R1:W-:Y:S04]  /*dc00*/  @!P2 STG.E.U8 desc[UR16][R28.64+0x39], R5 ;  /* 0x000039051c00a986 */ /* 0x0003e8000c101110 */
[----:B------:R3:W-:Y:S01]  /*dc10*/  @!P3 STG.E.U8 desc[UR16][R28.64+0x38], R11 ;  /* 0x0000380b1c00b986 */ /* 0x0007e2000c101110 */
[----:B------:R-:W-:Y:S01]  /*dc20*/  FMUL R4, R227, UR20 ;  /* 0x00000014e3047c20 */ /* 0x000fe20008400000 */
[----:B------:R-:W-:-:S02]  /*dc30*/  ISETP.LT.OR P3, PT, R42, 0x41, !P1 ;  /* 0x000000412a00780c */ /* 0x000fc40004f61670 */
[----:B0-----:R-:W-:Y:S02]  /*dc40*/  F2FP.SATFINITE.E4M3.F32.PACK_AB_MERGE_C R7, RZ, R3, RZ ;  /* 0x00000003ff07723e */ /* 0x001fe400048070ff */
[----:B-1----:R-:W-:Y:S01]  /*dc50*/  F2FP.SATFINITE.E4M3.F32.PACK_AB_MERGE_C R5, RZ, R0, RZ ;  /* 0x00000000ff05723e */ /* 0x002fe200048070ff */
[----:B------:R-:W-:Y:S01]  /*dc60*/  FMUL R0, R223, UR20 ;  /* 0x00000014df007c20 */ /* 0x000fe20008400000 */
[----:B------:R-:W-:Y:S01]  /*dc70*/  ISETP.LT.OR P2, PT, R42, 0x42, !P1 ;  /* 0x000000422a00780c */ /* 0x000fe20004f41670 */
[----:B------:R-:W2:Y:S01]  /*dc80*/  LDL.LU R223, [R1+0x20] ;  /* 0x0000200001df7983 */ /* 0x000ea20000300800 */
[----:B---3--:R-:W-:Y:S02]  /*dc90*/  F2FP.SATFINITE.E4M3.F32.PACK_AB_MERGE_C R11, RZ, R2, RZ ;  /* 0x00000002ff0b723e */ /* 0x008fe400048070ff */
[----:B------:R-:W-:Y:S01]  /*dca0*/  F2FP.SATFINITE.E4M3.F32.PACK_AB_MERGE_C R13, RZ, R0, RZ ;  /* 0x00000000ff0d723e */ /* 0x000fe200048070ff */
[----:B----4-:R-:W-:Y:S01]  /*dcb0*/  FMUL R0, R225, UR20 ;  /* 0x00000014e1007c20 */ /* 0x010fe20008400000 */
[----:B------:R-:W-:Y:S01]  /*dcc0*/  FMUL R2, R224, UR20 ;  /* 0x00000014e0027c20 */ /* 0x000fe20008400000 */
[----:B------:R-:W3:Y:S04]  /*dcd0*/  LDL.LU R225, [R1+0x24] ;  /* 0x0000240001e17983 */ /* 0x000ee80000300800 */
[----:B------:R-:W4:Y:S01]  /*dce0*/  LDL.LU R224, [R1+0x28] ;  /* 0x0000280001e07983 */ /* 0x000f220000300800 */
[----:B------:R-:W-:-:S03]  /*dcf0*/  FMUL R3, R226, UR20 ;  /* 0x00000014e2037c20 */ /* 0x000fc60008400000 */
[----:B------:R-:W4:Y:S04]  /*dd00*/  LDL.LU R226, [R1+0x2c] ;  /* 0x00002c0001e27983 */ /* 0x000f280000300800 */
[----:B------:R-:W4:Y:S04]  /*dd10*/  LDL.LU R227, [R1+0x30] ;  /* 0x0000300001e37983 */ /* 0x000f280000300800 */
[----:B------:R-:W-:Y:S01]  /*dd20*/  @!P5 STG.E.U8 desc[UR16][R30.64+0x38], R9 ;  /* 0x000038091e00d986 */ /* 0x000fe2000c101110 */
[----:B------:R-:W-:-:S03]  /*dd30*/  ISETP.LT.OR P5, PT, R42, 0x41, !P0 ;  /* 0x000000412a00780c */ /* 0x000fc600047a1670 */
[----:B------:R0:W-:Y:S01]  /*dd40*/  @!P6 STG.E.U8 desc[UR16][R30.64+0x39], R7 ;  /* 0x000039071e00e986 */ /* 0x0001e2000c101110 */
[----:B------:R-:W-:-:S03]  /*dd50*/  ISETP.LT.OR P6, PT, R42, 0x42, !P0 ;  /* 0x000000422a00780c */ /* 0x000fc600047c1670 */
[----:B------:R-:W-:Y:S01]  /*dd60*/  @!P3 STG.E.U8 desc[UR16][R28.64+0x40], R11 ;  /* 0x0000400b1c00b986 */ /* 0x000fe2000c101110 */
[----:B------:R-:W-:-:S03]  /*dd70*/  ISETP.LT.OR P3, PT, R42, 0x49, !P1 ;  /* 0x000000492a00780c */ /* 0x000fc60004f61670 */
[----:B------:R1:W-:Y:S01]  /*dd80*/  @!P2 STG.E.U8 desc[UR16][R28.64+0x41], R5 ;  /* 0x000041051c00a986 */ /* 0x0003e2000c101110 */
[----:B0-----:R-:W-:-:S03]  /*dd90*/  F2FP.SATFINITE.E4M3.F32.PACK_AB_MERGE_C R7, RZ, R0, RZ ;  /* 0x00000000ff07723e */ /* 0x001fc600048070ff */
[----:B------:R-:W-:Y:S01]  /*dda0*/  @!P5 STG.E.U8 desc[UR16][R30.64+0x40], R13 ;  /* 0x0000400d1e00d986 */ /* 0x000fe2000c101110 */
[C---:B------:R-:W-:Y:S02]  /*ddb0*/  ISETP.LT.OR P2, PT, R42.reuse, 0x4a, !P1 ;  /* 0x0000004a2a00780c */ /* 0x040fe40004f41670 */
[----:B-1----:R-:W-:Y:S01]  /*ddc0*/  F2FP.SATFINITE.E4M3.F32.PACK_AB_MERGE_C R5, RZ, R2, RZ ;  /* 0x00000002ff05723e */ /* 0x002fe200048070ff */
[----:B------:R0:W-:Y:S01]  /*ddd0*/  @!P6 STG.E.U8 desc[UR16][R30.64+0x41], R7 ;  /* 0x000041071e00e986 */ /* 0x0001e2000c101110 */
[C---:B------:R-:W-:Y:S02]  /*dde0*/  ISETP.LT.OR P5, PT, R42.reuse, 0x49, !P0 ;  /* 0x000000492a00780c */ /* 0x040fe400047a1670 */
[C---:B------:R-:W-:Y:S01]  /*ddf0*/  ISETP.LT.OR P6, PT, R42.reuse, 0x4a, !P0 ;  /* 0x0000004a2a00780c */ /* 0x040fe200047c1670 */
[----:B------:R1:W-:Y:S01]  /*de00*/  @!P3 STG.E.U8 desc[UR16][R28.64+0x48], R5 ;  /* 0x000048051c00b986 */ /* 0x0003e2000c101110 */
[----:B------:R-:W-:Y:S02]  /*de10*/  ISETP.LT.OR P3, PT, R42, 0x51, !P1 ;  /* 0x000000512a00780c */ /* 0x000fe40004f61670 */
[----:B------:R-:W-:-:S02]  /*de20*/  F2FP.SATFINITE.E4M3.F32.PACK_AB_MERGE_C R9, RZ, R3, RZ ;  /* 0x00000003ff09723e */ /* 0x000fc400048070ff */
[----:B------:R-:W-:-:S03]  /*de30*/  F2FP.SATFINITE.E4M3.F32.PACK_AB_MERGE_C R11, RZ, R4, RZ ;  /* 0x00000004ff0b723e */ /* 0x000fc600048070ff */
[----:B------:R1:W-:Y:S04]  /*de40*/  @!P2 STG.E.U8 desc[UR16][R28.64+0x49], R9 ;  /* 0x000049091c00a986 */ /* 0x0003e8000c101110 */
[----:B------:R-:W-:Y:S01]  /*de50*/  @!P5 STG.E.U8 desc[UR16][R30.64+0x48], R11 ;  /* 0x0000480b1e00d986 */ /* 0x000fe2000c101110 */
[----:B------:R-:W-:-:S03]  /*de60*/  FMUL R0, R221, UR20 ;  /* 0x00000014dd007c20 */ /* 0x000fc60008400000 */
[----:B------:R-:W4:Y:S02]  /*de70*/  LDL.LU R221, [R1+0x34] ;  /* 0x0000340001dd7983 */ /* 0x000f240000300800 */
[----:B0-----:R-:W-:-:S05]  /*de80*/  F2FP.SATFINITE.E4M3.F32.PACK_AB_MERGE_C R7, RZ, R0, RZ ;  /* 0x00000000ff07723e */ /* 0x001fca00048070ff */
[----:B------:R-:W-:Y:S01]  /*de90*/  @!P6 STG.E.U8 desc[UR16][R30.64+0x49], R7 ;  /* 0x000049071e00e986 */ /* 0x000fe2000c101110 */
[----:B--2---:R-:W-:-:S03]  /*dea0*/  FMUL R2, R220, UR20 ;  /* 0x00000014dc027c20 */ /* 0x004fc60008400000 */
[----:B------:R-:W2:Y:S02]  /*deb0*/  LDL.LU R220, [R1+0x38] ;  /* 0x0000380001dc7983 */ /* 0x000ea40000300800 */
[----:B-1----:R-:W-:-:S05]  /*dec0*/  F2FP.SATFINITE.E4M3.F32.PACK_AB_MERGE_C R5, RZ, R2, RZ ;  /* 0x00000002ff05723e */ /* 0x002fca00048070ff */
[----:B------:R0:W-:Y:S01]  /*ded0*/  @!P3 STG.E.U8 desc[UR16][R28.64+0x50], R5 ;  /* 0x000050051c00b986 */ /* 0x0001e2000c101110 */
[----:B------:R-:W-:-:S03]  /*dee0*/  FMUL R3, R222, UR20 ;  /* 0x00000014de037c20 */ /* 0x000fc60008400000 */
[----:B------:R-:W2:Y:S02]  /*def0*/  LDL.LU R222, [R1+0x3c] ;  /* 0x00003c0001de7983 */ /* 0x000ea40000300800 */
[----:B------:R-:W-:Y:S01]  /*df00*/  F2FP.SATFINITE.E4M3.F32.PACK_AB_MERGE_C R9, RZ, R3, RZ ;  /* 0x00000003ff09723e */ /* 0x000fe200048070ff */
[----:B------:R-:W-:Y:S02]  /*df10*/  FMUL R0, R223, UR20 ;  /* 0x00000014df007c20 */ /* 0x000fe40008400000 */
[----:B------:R-:W2:Y:S03]  /*df20*/  LDL.LU R223, [R1+0x40] ;  /* 0x0000400001df7983 */ /* 0x000ea60000300800 */
[----:B------:R-:W-:Y:S01]  /*df30*/  F2FP.SATFINITE.E4M3.F32.PACK_AB_MERGE_C R13, RZ, R0, RZ ;  /* 0x00000000ff0d723e */ /* 0x000fe200048070ff */
[----:B---3--:R-:W-:Y:S02]  /*df40*/  FMUL R2, R225, UR20 ;  /* 0x00000014e1027c20 */ /* 0x008fe40008400000 */
[----:B------:R-:W3:Y:S01]  /*df50*/  LDL.LU R225, [R1+0x44] ;  /* 0x0000440001e17983 */ /* 0x000ee20000300800 */
[----:B----4-:R-:W-:-:S03]  /*df60*/  FMUL R0, R224, UR20 ;  /* 0x00000014e0007c20 */ /* 0x010fc60008400000 */
[----:B------:R-:W4:Y:S01]  /*df70*/  LDL.LU R224, [R1+0x48] ;  /* 0x0000480001e07983 */ /* 0x000f220000300800 */
[----:B------:R-:W-:Y:S01]  /*df80*/  FMUL R3, R226, UR20 ;  /* 0x00000014e2037c20 */ /* 0x000fe20008400000 */
[----:B0-----:R-:W-:Y:S02]  /*df90*/  F2FP.SATFINITE.E4M3.F32.PACK_AB_MERGE_C R5, RZ, R0, RZ ;  /* 0x00000000ff05723e */ /* 0x001fe400048070ff */
[----:B------:R-:W4:Y:S01]  /*dfa0*/  LDL.LU R226, [R1+0x4c] ;  /* 0x00004c0001e27983 */ /* 0x000f220000300800 */
[----:B------:R-:W-:-:S03]  /*dfb0*/  FMUL R0, R227, UR20 ;  /* 0x00000014e3007c20 */ /* 0x000fc60008400000 */
[----:B------:R-:W4:Y:S01]  /*dfc0*/  LDL.LU R227, [R1+0x50] ;  /* 0x0000500001e37983 */ /* 0x000f220000300800 */
[C---:B------:R-:W-:Y:S02]  /*dfd0*/  ISETP.LT.OR P2, PT, R42.reuse, 0x52, !P1 ;  /* 0x000000522a00780c */ /* 0x040fe40004f41670 */
[C---:B------:R-:W-:Y:S01]  /*dfe0*/  ISETP.LT.OR P6, PT, R42.reuse, 0x52, !P0 ;  /* 0x000000522a00780c */ /* 0x040fe200047c1670 */
[----:B------:R-:W4:Y:S01]  /*dff0*/  LDL.LU R219, [R1+0x54] ;  /* 0x0000540001db7983 */ /* 0x000f220000300800 */
[C---:B------:R-:W-:Y:S02]  /*e000*/  ISETP.LT.OR P5, PT, R42.reuse, 0x51, !P0 ;  /* 0x000000512a00780c */ /* 0x040fe400047a1670 */
[----:B------:R-:W-:Y:S02]  /*e010*/  ISETP.LT.OR P3, PT, R42, 0x59, !P1 ;  /* 0x000000592a00780c */ /* 0x000fe40004f61670 */
[----:B------:R-:W-:Y:S02]  /*e020*/  F2FP.SATFINITE.E4M3.F32.PACK_AB_MERGE_C R7, RZ, R2, RZ ;  /* 0x00000002ff07723e */ /* 0x000fe400048070ff */
[----:B------:R-:W-:-:S03]  /*e030*/  F2FP.SATFINITE.E4M3.F32.PACK_AB_MERGE_C R11, RZ, R0, RZ ;  /* 0x00000000ff0b723e */ /* 0x000fc600048070ff */
[----:B------:R0:W-:Y:S01]  /*e040*/  @!P2 STG.E.U8 desc[UR16][R28.64+0x51], R9 ;  /* 0x000051091c00a986 */ /* 0x0001e2000c101110 */
[----:B------:R-:W-:-:S03]  /*e050*/  ISETP.LT.OR P2, PT, R42, 0x5a, !P1 ;  /* 0x0000005a2a00780c */ /* 0x000fc60004f41670 */
[----:B------:R-:W-:Y:S01]  /*e060*/  @!P6 STG.E.U8 desc[UR16][R30.64+0x51], R7 ;  /* 0x000051071e00e986 */ /* 0x000fe2000c101110 */
[----:B------:R-:W-:-:S03]  /*e070*/  ISETP.LT.OR P6, PT, R42, 0x5a, !P0 ;  /* 0x0000005a2a00780c */ /* 0x000fc600047c1670 */
[----:B------:R-:W-:Y:S01]  /*e080*/  @!P5 STG.E.U8 desc[UR16][R30.64+0x50], R13 ;  /* 0x0000500d1e00d986 */ /* 0x000fe2000c101110 */
[----:B0-----:R-:W-:-:S03]  /*e090*/  F2FP.SATFINITE.E4M3.F32.PACK_AB_MERGE_C R9, RZ, R3, RZ ;  /* 0x00000003ff09723e */ /* 0x001fc600048070ff */
[----:B------:R0:W-:Y:S04]  /*e0a0*/  @!P3 STG.E.U8 desc[UR16][R28.64+0x58], R5 ;  /* 0x000058051c00b986 */ /* 0x0001e8000c101110 */
[----:B------:R1:W-:Y:S01]  /*e0b0*/  @!P2 STG.E.U8 desc[UR16][R28.64+0x59], R9 ;  /* 0x000059091c00a986 */ /* 0x0003e2000c101110 */
[----:B------:R-:W-:-:S03]  /*e0c0*/  FMUL R0, R221, UR20 ;  /* 0x00000014dd007c20 */ /* 0x000fc60008400000 */
[----:B------:R-:W4:Y:S02]  /*e0d0*/  LDL.LU R221, [R1+0x58] ;  /* 0x0000580001dd7983 */ /* 0x000f240000300800 */
[----:B0-----:R-:W-:-:S05]  /*e0e0*/  F2FP.SATFINITE.E4M3.F32.PACK_AB_MERGE_C R5, RZ, R0, RZ ;  /* 0x00000000ff05723e */ /* 0x001fca00048070ff */
[----:B------:R0:W-:Y:S01]  /*e0f0*/  @!P6 STG.E.U8 desc[UR16][R30.64+0x59], R5 ;  /* 0x000059051e00e986 */ /* 0x0001e2000c101110 */
[----:B--2---:R-:W-:-:S03]  /*e100*/  FMUL R2, R220, UR20 ;  /* 0x00000014dc027c20 */ /* 0x004fc60008400000 */
[----:B------:R-:W2:Y:S02]  /*e110*/  LDL.LU R220, [R1+0x5c] ;  /* 0x00005c0001dc7983 */ /* 0x000ea40000300800 */
[----:B------:R-:W-:Y:S01]  /*e120*/  F2FP.SATFINITE.E4M3.F32.PACK_AB_MERGE_C R7, RZ, R2, RZ ;  /* 0x00000002ff07723e */ /* 0x000fe200048070ff */
[----:B------:R-:W-:Y:S02]  /*e130*/  FMUL R3, R222, UR20 ;  /* 0x00000014de037c20 */ /* 0x000fe40008400000 */
[----:B------:R-:W2:Y:S03]  /*e140*/  LDL.LU R222, [R1+0x60] ;  /* 0x0000600001de7983 */ /* 0x000ea60000300800 */
[----:B-1----:R-:W-:Y:S01]  /*e150*/  F2FP.SATFINITE.E4M3.F32.PACK_AB_MERGE_C R9, RZ, R3, RZ ;  /* 0x00000003ff09723e */ /* 0x002fe200048070ff */
[----:B------:R-:W-:Y:S02]  /*e160*/  FMUL R4, R223, UR20 ;  /* 0x00000014df047c20 */ /* 0x000fe40008400000 */
[----:B------:R-:W2:Y:S01]  /*e170*/  LDL.LU R223, [R1+0x64] ;  /* 0x0000640001df7983 */ /* 0x000ea20000300800 */
[----:B---3--:R-:W-:-:S03]  /*e180*/  FMUL R0, R225, UR20 ;  /* 0x00000014e1007c20 */ /* 0x008fc60008400000 */
[----:B------:R-:W3:Y:S01]  /*e190*/  LDL.LU R225, [R1+0x68] ;  /* 0x0000680001e17983 */ /* 0x000ee20000300800 */
[----:B----4-:R-:W-:Y:S01]  /*e1a0*/  FMUL R2, R224, UR20 ;  /* 0x00000014e0027c20 */ /* 0x010fe20008400000 */
[----:B0-----:R-:W-:Y:S02]  /*e1b0*/  F2FP.SATFINITE.E4M3.F32.PACK_AB_MERGE_C R5, RZ, R0, RZ ;  /* 0x00000000ff05723e */ /* 0x001fe400048070ff */
[----:B------:R-:W4:Y:S01]  /*e1c0*/  LDL.LU R224, [R1+0x6c] ;  /* 0x00006c0001e07983 */ /* 0x000f220000300800 */
[----:B------:R-:W-:-:S03]  /*e1d0*/  FMUL R3, R226, UR20 ;  /* 0x00000014e2037c20 */ /* 0x000fc60008400000 */
[----:B------:R-:W4:Y:S01]  /*e1e0*/  LDL.LU R226, [R1+0x70] ;  /* 0x0000700001e27983 */ /* 0x000f220000300800 */
[----:B------:R-:W-:-:S03]  /*e1f0*/  FMUL R0, R227, UR20 ;  /* 0x00000014e3007c20 */ /* 0x000fc60008400000 */
[----:B------:R-:W4:Y:S01]  /*e200*/  LDL.LU R227, [R1+0x74] ;  /* 0x0000740001e37983 */ /* 0x000f220000300800 */
[C---:B------:R-:W-:Y:S02]  /*e210*/  ISETP.LT.OR P5, PT, R42.reuse, 0x59, !P0 ;  /* 0x000000592a00780c */ /* 0x040fe400047a1670 */
[C---:B------:R-:W-:Y:S02]  /*e220*/  ISETP.LT.OR P2, PT, R42.reuse, 0x62, !P1 ;  /* 0x000000622a00780c */ /* 0x040fe40004f41670 */
[C---:B------:R-:W-:Y:S02]  /*e230*/  ISETP.LT.OR P3, PT, R42.reuse, 0x61, !P1 ;  /* 0x000000612a00780c */ /* 0x040fe40004f61670 */
[----:B------:R-:W-:-:S07]  /*e240*/  ISETP.LT.OR P6, PT, R42, 0x62, !P0 ;  /* 0x000000622a00780c */ /* 0x000fce00047c1670 */
[----:B------:R-:W-:Y:S01]  /*e250*/  @!P5 STG.E.U8 desc[UR16][R30.64+0x58], R11 ;  /* 0x0000580b1e00d986 */ /* 0x000fe2000c101110 */
[----:B------:R-:W-:-:S03]  /*e260*/  ISETP.LT.OR P5, PT, R42, 0x61, !P0 ;  /* 0x000000612a00780c */ /* 0x000fc600047a1670 */
[----:B------:R0:W-:Y:S01]  /*e270*/  @!P2 STG.E.U8 desc[UR16][R28.64+0x61], R9 ;  /* 0x000061091c00a986 */ /* 0x0001e2000c101110 */
[----:B------:R-:W-:-:S03]  /*e280*/  ISETP.LT.OR P2, PT, R42, 0x6a, !P1 ;  /* 0x0000006a2a00780c */ /* 0x000fc60004f41670 */
[----:B------:R1:W-:Y:S01]  /*e290*/  @!P3 STG.E.U8 desc[UR16][R28.64+0x60], R7 ;  /* 0x000060071c00b986 */ /* 0x0003e2000c101110 */
[----:B------:R-:W-:Y:S02]  /*e2a0*/  ISETP.LT.OR P3, PT, R42, 0x69, !P1 ;  /* 0x000000692a00780c */ /* 0x000fe40004f61670 */
[----:B------:R-:W-:Y:S01]  /*e2b0*/  F2FP.SATFINITE.E4M3.F32.PACK_AB_MERGE_C R13, RZ, R4, RZ ;  /* 0x00000004ff0d723e */ /* 0x000fe200048070ff */
[----:B------:R1:W-:Y:S01]  /*e2c0*/  @!P6 STG.E.U8 desc[UR16][R30.64+0x61], R5 ;  /* 0x000061051e00e986 */ /* 0x0003e2000c101110 */
[----:B0-----:R-:W-:-:S03]  /*e2d0*/  F2FP.SATFINITE.E4M3.F32.PACK_AB_MERGE_C R9, RZ, R3, RZ ;  /* 0x00000003ff09723e */ /* 0x001fc600048070ff */
[----:B------:R-:W-:Y:S01]  /*e2e0*/  @!P5 STG.E.U8 desc[UR16][R30.64+0x60], R13 ;  /* 0x0000600d1e00d986 */ /* 0x000fe2000c101110 */
[----:B-1----:R-:W-:-:S03]  /*e2f0*/  F2FP.SATFINITE.E4M3.F32.PACK_AB_MERGE_C R7, RZ, R2, RZ ;  /* 0x00000002ff07723e */ /* 0x002fc600048070ff */
[----:B------:R-:W-:Y:S01]  /*e300*/  @!P2 STG.E.U8 desc[UR16][R28.64+0x69], R9 ;  /* 0x000069091c00a986 */ /* 0x000fe2000c101110 */
[C---:B------:R-:W-:Y:S02]  /*e310*/  ISETP.LT.OR P5, PT, R42.reuse, 0x69, !P0 ;  /* 0x000000692a00780c */ /* 0x040fe400047a1670 */
[C---:B------:R-:W-:Y:S01]  /*e320*/  ISETP.LT.OR P6, PT, R42.reuse, 0x6a, !P0 ;  /* 0x0000006a2a00780c */ /* 0x040fe200047c1670 */
[----:B------:R0:W-:Y:S01]  /*e330*/  @!P3 STG.E.U8 desc[UR16][R28.64+0x68], R7 ;  /* 0x000068071c00b986 */ /* 0x0001e2000c101110 */
[C---:B------:R-:W-:Y:S01]  /*e340*/  ISETP.LT.OR P2, PT, R42.reuse, 0x72, !P1 ;  /* 0x000000722a00780c */ /* 0x040fe20004f41670 */
[----:B------:R-:W-:Y:S01]  /*e350*/  FMUL R2, R219, UR20 ;  /* 0x00000014db027c20 */ /* 0x000fe20008400000 */
[----:B------:R-:W-:Y:S02]  /*e360*/  ISETP.LT.OR P3, PT, R42, 0x71, !P1 ;  /* 0x000000712a00780c */ /* 0x000fe40004f61670 */
[----:B------:R-:W-:Y:S02]  /*e370*/  F2FP.SATFINITE.E4M3.F32.PACK_AB_MERGE_C R11, RZ, R0, RZ ;  /* 0x00000000ff0b723e */ /* 0x000fe400048070ff */
[----:B------:R-:W-:-:S03]  /*e380*/  F2FP.SATFINITE.E4M3.F32.PACK_AB_MERGE_C R5, RZ, R2, RZ ;  /* 0x00000002ff05723e */ /* 0x000fc600048070ff */
[----:B------:R-:W-:Y:S01]  /*e390*/  @!P5 STG.E.U8 desc[UR16][R30.64+0x68], R11 ;  /* 0x0000680b1e00d986 */ /* 0x000fe2000c101110 */
[----:B------:R-:W-:-:S03]  /*e3a0*/  ISETP.LT.OR P5, PT, R42, 0x71, !P0 ;  /* 0x000000712a00780c */ /* 0x000fc600047a1670 */
[----:B------:R-:W-:Y:S01]  /*e3b0*/  @!P6 STG.E.U8 desc[UR16][R30.64+0x69], R5 ;  /* 0x000069051e00e986 */ /* 0x000fe2000c101110 */
[----:B------:R-:W-:Y:S01]  /*e3c0*/  ISETP.LT.OR P6, PT, R42, 0x72, !P0 ;  /* 0x000000722a00780c */ /* 0x000fe200047c1670 */
[----:B------:R-:W-:-:S05]  /*e3d0*/  FMUL R0, R221, UR20 ;  /* 0x00000014dd007c20 */ /* 0x000fca0008400000 */
[----:B0-----:R-:W-:-:S05]  /*e3e0*/  F2FP.SATFINITE.E4M3.F32.PACK_AB_MERGE_C R7, RZ, R0, RZ ;  /* 0x00000000ff07723e */ /* 0x001fca00048070ff */
[----:B------:R0:W-:Y:S01]  /*e3f0*/  @!P3 STG.E.U8 desc[UR16][R28.64+0x70], R7 ;  /* 0x000070071c00b986 */ /* 0x0001e2000c101110 */
[C---:B------:R-:W-:Y:S02]  /*e400*/  ISETP.LT.OR P3, PT, R42.reuse, 0x79, !P0 ;  /* 0x000000792a00780c */ /* 0x040fe40004761670 */
[----:B------:R-:W-:Y:S01]  /*e410*/  ISETP.LT.OR P0, PT, R42, 0x7a, !P0 ;  /* 0x0000007a2a00780c */ /* 0x000fe20004701670 */
[----:B--2---:R-:W-:-:S05]  /*e420*/  FMUL R3, R220, UR20 ;  /* 0x00000014dc037c20 */ /* 0x004fca0008400000 */
[----:B------:R-:W-:-:S05]  /*e430*/  F2FP.SATFINITE.E4M3.F32.PACK_AB_MERGE_C R9, RZ, R3, RZ ;  /* 0x00000003ff09723e */ /* 0x000fca00048070ff */
[----:B------:R1:W-:Y:S01]  /*e440*/  @!P2 STG.E.U8 desc[UR16][R28.64+0x71], R9 ;  /* 0x000071091c00a986 */ /* 0x0003e2000c101110 */
[C---:B------:R-:W-:Y:S02]  /*e450*/  ISETP.LT.OR P2, PT, R42.reuse, 0x79, !P1 ;  /* 0x000000792a00780c */ /* 0x040fe40004f41670 */
[----:B------:R-:W-:Y:S01]  /*e460*/  ISETP.LT.OR P1, PT, R42, 0x7a, !P1 ;  /* 0x0000007a2a00780c */ /* 0x000fe20004f21670 */
[----:B------:R-:W-:-:S05]  /*e470*/  FMUL R0, R222, UR20 ;  /* 0x00000014de007c20 */ /* 0x000fca0008400000 */
[----:B------:R-:W-:-:S05]  /*e480*/  F2FP.SATFINITE.E4M3.F32.PACK_AB_MERGE_C R13, RZ, R0, RZ ;  /* 0x00000000ff0d723e */ /* 0x000fca00048070ff */
[----:B------:R2:W-:Y:S01]  /*e490*/  @!P5 STG.E.U8 desc[UR16][R30.64+0x70], R13 ;  /* 0x0000700d1e00d986 */ /* 0x0005e2000c101110 */
[----:B------:R-:W-:Y:S01]  /*e4a0*/  FMUL R0, R223, UR20 ;  /* 0x00000014df007c20 */ /* 0x000fe20008400000 */
[----:B---3--:R-:W-:Y:S01]  /*e4b0*/  FMUL R2, R225, UR20 ;  /* 0x00000014e1027c20 */ /* 0x008fe20008400000 */
[----:B----4-:R-:W-:-:S03]  /*e4c0*/  FMUL R3, R224, UR20 ;  /* 0x00000014e0037c20 */ /* 0x010fc60008400000 */
[----:B0-----:R-:W-:Y:S01]  /*e4d0*/  F2FP.SATFINITE.E4M3.F32.PACK_AB_MERGE_C R7, RZ, R0, RZ ;  /* 0x00000000ff07723e */ /* 0x001fe200048070ff */
[----:B------:R-:W-:Y:S01]  /*e4e0*/  FMUL R4, R226, UR20 ;  /* 0x00000014e2047c20 */ /* 0x000fe20008400000 */
[----:B------:R-:W-:Y:S01]  /*e4f0*/  FMUL R5, R227, UR20 ;  /* 0x00000014e3057c20 */ /* 0x000fe20008400000 */
[----:B-1----:R-:W-:Y:S02]  /*e500*/  F2FP.SATFINITE.E4M3.F32.PACK_AB_MERGE_C R9, RZ, R2, RZ ;  /* 0x00000002ff09723e */ /* 0x002fe400048070ff */
[----:B------:R-:W-:Y:S02]  /*e510*/  F2FP.SATFINITE.E4M3.F32.PACK_AB_MERGE_C R3, RZ, R3, RZ ;  /* 0x00000003ff03723e */ /* 0x000fe400048070ff */
[----:B------:R-:W-:Y:S02]  /*e520*/  F2FP.SATFINITE.E4M3.F32.PACK_AB_MERGE_C R11, RZ, R4, RZ ;  /* 0x00000004ff0b723e */ /* 0x000fe400048070ff */
[----:B------:R-:W-:Y:S01]  /*e530*/  F2FP.SATFINITE.E4M3.F32.PACK_AB_MERGE_C R5, RZ, R5, RZ ;  /* 0x00000005ff05723e */ /* 0x000fe200048070ff */
[----:B------:R2:W-:Y:S04]  /*e540*/  @!P6 STG.E.U8 desc[UR16][R30.64+0x71], R7 ;  /* 0x000071071e00e986 */ /* 0x0005e8000c101110 */
[----:B------:R2:W-:Y:S04]  /*e550*/  @!P2 STG.E.U8 desc[UR16][R28.64+0x78], R9 ;  /* 0x000078091c00a986 */ /* 0x0005e8000c101110 */
[----:B------:R2:W-:Y:S04]  /*e560*/  @!P1 STG.E.U8 desc[UR16][R28.64+0x79], R3 ;  /* 0x000079031c009986 */ /* 0x0005e8000c101110 */
[----:B------:R2:W-:Y:S04]  /*e570*/  @!P3 STG.E.U8 desc[UR16][R30.64+0x78], R11 ;  /* 0x0000780b1e00b986 */ /* 0x0005e8000c101110 */
[----:B------:R2:W-:Y:S02]  /*e580*/  @!P0 STG.E.U8 desc[UR16][R30.64+0x79], R5 ;  /* 0x000079051e008986 */ /* 0x0005e4000c101110 */
.L_x_293:
[----:B------:R-:W-:Y:S05]  /*e590*/  BSYNC B0 ;  /* 0x0000000000007941 */ /* 0x000fea0003800000 */
.L_x_35:
[----:B0-2---:R-:W2:Y:S04]  /*e5a0*/  LDL.LU R3, [R1+0x80] ;  /* 0x0000800001037983 */ /* 0x005ea80000300800 */
[----:B-----5:R-:W2:Y:S01]  /*e5b0*/  LDL.LU R2, [R1+0x84] ;  /* 0x0000840001027983 */ /* 0x020ea20000300800 */
[----:B------:R-:W-:Y:S01]  /*e5c0*/  ULDC UR6, c[0x0][0xc] ;  /* 0x0000030000067ab9 */ /* 0x000fe20000000800 */
[----:B------:R-:W-:Y:S01]  /*e5d0*/  ULDC UR7, c[0x0][0x10] ;  /* 0x0000040000077ab9 */ /* 0x000fe20000000800 */
[----:B------:R-:W2:Y:S01]  /*e5e0*/  LDC R5, c[0x0][0x14] ;  /* 0x00000500ff057b82 */ /* 0x000ea20000000800 */
[----:B------:R-:W-:Y:S01]  /*e5f0*/  UIMAD.WIDE.U32 UR6, UR6, UR7, URZ ;  /* 0x00000007060672a5 */ /* 0x000fe2000f8e003f */
[----:B------:R-:W-:Y:S01]  /*e600*/  PRMT R0, RZ, 0x7610, R0 ;  /* 0x00007610ff007816 */ /* 0x000fe20000000000 */
[----:B------:R-:W-:-:S04]  /*e610*/  UMOV UR22, 0xffffffff ;  /* 0xffffffff00167882 */ /* 0x000fc80000000000 */
[----:B--2---:R-:W-:-:S04]  /*e620*/  IMAD.WIDE.U32 R2, R5, UR6, R2 ;  /* 0x0000000605027c25 */ /* 0x004fc8000f8e0002 */
[----:B------:R-:W-:Y:S01]  /*e630*/  IMAD R5, R5, UR7, RZ ;  /* 0x0000000705057c24 */ /* 0x000fe2000f8e02ff */
[----:B------:R-:W-:Y:S01]  /*e640*/  ULDC.64 UR6, c[0x0][0x650] ;  /* 0x0001940000067ab9 */ /* 0x000fe20000000a00 */
[----:B------:R-:W-:Y:S01]  /*e650*/  IMAD.MOV.U32 R19, RZ, RZ, R2 ;  /* 0x000000ffff137224 */ /* 0x000fe200078e0002 */
[----:B------:R-:W-:Y:S01]  /*e660*/  ISETP.GE.U32.AND P0, PT, R2, UR6, PT ;  /* 0x0000000602007c0c */ /* 0x000fe2000bf06070 */
[----:B------:R-:W-:Y:S02]  /*e670*/  IMAD.IADD R22, R3, 0x1, R5 ;  /* 0x0000000103167824 */ /* 0x000fe400078e0205 */
[----:B------:R-:W-:-:S03]  /*e680*/  IMAD.MOV.U32 R2, RZ, RZ, -0x1 ;  /* 0xffffffffff027424 */ /* 0x000fc600078e00ff */
[----:B------:R0:W-:Y:S01]  /*e690*/  STL [R1+0x80], R22 ;  /* 0x0000801601007387 */ /* 0x0001e20000100800 */
[----:B------:R-:W-:-:S03]  /*e6a0*/  ISETP.GE.U32.AND.EX P0, PT, R22, UR7, PT, P0 ;  /* 0x0000000716007c0c */ /* 0x000fc6000bf06100 */
[----:B------:R0:W-:Y:S04]  /*e6b0*/  STL [R1+0x84], R19 ;  /* 0x0000841301007387 */ /* 0x0001e80000100800 */
[----:B------:R0:W-:Y:S06]  /*e6c0*/  STL [R1+0x88], R2 ;  /* 0x0000880201007387 */ /* 0x0001ec0000100800 */
[----:B------:R-:W-:Y:S05]  /*e6d0*/  @P0 BRA `(.L_x_294) ;  /* 0x00000004006c0947 */ /* 0x000fea0003800000 */
[----:B------:R-:W2:Y:S01]  /*e6e0*/  S2R R14, SR_CTAID.X ;  /* 0x00000000000e7919 */ /* 0x000ea20000002500 */
[----:B------:R-:W5:Y:S01]  /*e6f0*/  LDC.64 R8, c[0x0][0x628] ;  /* 0x00018a00ff087b82 */ /* 0x000f620000000a00 */
[----:B------:R-:W-:Y:S01]  /*e700*/  ULDC UR6, c[0x0][0x150] ;  /* 0x0000540000067ab9 */ /* 0x000fe20000000800 */
[----:B------:R-:W-:Y:S01]  /*e710*/  IMAD.MOV.U32 R6, RZ, RZ, R19 ;  /* 0x000000ffff067224 */ /* 0x000fe200078e0013 */
[----:B------:R-:W0:Y:S01]  /*e720*/  S2R R16, SR_CTAID.Y ;  /* 0x0000000000107919 */ /* 0x000e220000002600 */
[----:B------:R-:W-:-:S04]  /*e730*/  IMAD.MOV.U32 R7, RZ, RZ, R22 ;  /* 0x000000ffff077224 */ /* 0x000fc800078e0016 */
[----:B------:R-:W0:Y:S08]  /*e740*/  LDC R17, c[0x0][0x144] ;  /* 0x00005100ff117b82 */ /* 0x000e300000000800 */
[----:B------:R-:W0:Y:S08]  /*e750*/  LDC R10, c[0x0][0x630] ;  /* 0x00018c00ff0a7b82 */ /* 0x000e300000000800 */
[----:B------:R-:W0:Y:S01]  /*e760*/  LDC.64 R12, c[0x0][0x620] ;  /* 0x00018800ff0c7b82 */ /* 0x000e220000000a00 */
[----:B-----5:R-:W-:-:S04]  /*e770*/  ISETP.NE.U32.AND P0, PT, R8, RZ, PT ;  /* 0x000000ff0800720c */ /* 0x020fc80003f05070 */
[----:B------:R-:W-:Y:S02]  /*e780*/  ISETP.NE.AND.EX P0, PT, R9, RZ, PT, P0 ;  /* 0x000000ff0900720c */ /* 0x000fe40003f05300 */
[----:B--2---:R-:W-:-:S05]  /*e790*/  I2FP.F32.U32 R0, R14 ;  /* 0x0000000e00007245 */ /* 0x004fca0000201000 */
[----:B------:R-:W-:-:S04]  /*e7a0*/  FMUL R0, R0, UR6 ;  /* 0x0000000600007c20 */ /* 0x000fc80008400000 */
[----:B------:R2:W0:Y:S02]  /*e7b0*/  F2I.U32.TRUNC.NTZ R15, R0 ;  /* 0x00000000000f7305 */ /* 0x000424000020f000 */
[----:B------:R-:W-:Y:S05]  /*e7c0*/  @!P0 BRA `(.L_x_295) ;  /* 0x0000000000288947 */ /* 0x000fea0003800000 */
[----:B--2---:R-:W2:Y:S02]  /*e7d0*/  LDC R0, c[0x0][0x634] ;  /* 0x00018d00ff007b82 */ /* 0x004ea40000000800 */
[----:B--2---:R-:W-:-:S05]  /*e7e0*/  IADD3 R7, P0, R19, R0, RZ ;  /* 0x0000000013077210 */ /* 0x004fca0007f1e0ff */
[----:B------:R-:W-:-:S04]  /*e7f0*/  IMAD.X R11, RZ, RZ, R22, P0 ;  /* 0x000000ffff0b7224 */ /* 0x000fc800000e0616 */
[----:B0-----:R-:W-:-:S04]  /*e800*/  IMAD.WIDE.U32 R2, R11, R8, RZ ;  /* 0x000000080b027225 */ /* 0x001fc800078e00ff */
[----:B------:R-:W-:-:S04]  /*e810*/  IMAD.WIDE.U32 R4, P0, R7, R9, R2 ;  /* 0x0000000907047225 */ /* 0x000fc80007800002 */
[----:B------:R-:W-:-:S04]  /*e820*/  IMAD.WIDE.U32 R2, R7, R8, RZ ;  /* 0x0000000807027225 */ /* 0x000fc800078e00ff */
[----:B------:R-:W-:Y:S01]  /*e830*/  IMAD.X R7, RZ, RZ, RZ, P0 ;  /* 0x000000ffff077224 */ /* 0x000fe200000e06ff */
[----:B------:R-:W-:Y:S01]  /*e840*/  IADD3 RZ, P0, R3, R4, RZ ;  /* 0x0000000403ff7210 */ /* 0x000fe20007f1e0ff */
[----:B------:R-:W-:-:S04]  /*e850*/  IMAD.MOV.U32 R6, RZ, RZ, R5 ;  /* 0x000000ffff067224 */ /* 0x000fc800078e0005 */
[----:B------:R-:W-:-:S08]  /*e860*/  IMAD.WIDE.U32.X R6, R11, R9, R6, P0 ;  /* 0x000000090b067225 */ /* 0x000fd000000e0406 */
.L_x_295:
[-CC-:B01----:R-:W-:Y:S01]  /*e870*/  SHF.R.U64 R24, R6, R10.reuse, R7.reuse ;  /* 0x0000000a06187219 */ /* 0x183fe20000001207 */
[----:B------:R-:W0:Y:S01]  /*e880*/  LDC.64 R20, c[0x0][0x640] ;  /* 0x00019000ff147b82 */ /* 0x000e220000000a00 */
[----:B--2---:R-:W-:Y:S01]  /*e890*/  SHF.R.U32.HI R0, RZ, R10, R7 ;  /* 0x0000000aff007219 */ /* 0x004fe20000011607 */
[----:B------:R-:W-:Y:S01]  /*e8a0*/  IMAD.MOV.U32 R2, RZ, RZ, R19 ;  /* 0x000000ffff027224 */ /* 0x000fe200078e0013 */
[----:B------:R-:W-:Y:S01]  /*e8b0*/  IADD3 R5, P0, RZ, -R24, RZ ;  /* 0x80000018ff057210 */ /* 0x000fe20007f1e0ff */
[----:B------:R-:W-:Y:S01]  /*e8c0*/  IMAD.MOV R15, RZ, RZ, -R15 ;  /* 0x000000ffff0f7224 */ /* 0x000fe200078e0a0f */
[----:B------:R-:W-:Y:S01]  /*e8d0*/  ULDC UR6, c[0x0][0x154] ;  /* 0x0000550000067ab9 */ /* 0x000fe20000000800 */
[----:B------:R-:W-:Y:S02]  /*e8e0*/  IMAD.MOV.U32 R7, RZ, RZ, 0x1 ;  /* 0x00000001ff077424 */ /* 0x000fe400078e00ff */
[----:B------:R-:W1:Y:S01]  /*e8f0*/  LDC R4, c[0x0][0x618] ;  /* 0x00018600ff047b82 */ /* 0x000e620000000800 */
[----:B------:R-:W-:-:S02]  /*e900*/  IMAD.X R3, RZ, RZ, ~R0, P0 ;  /* 0x000000ffff037224 */ /* 0x000fc400000e0e00 */
[----:B------:R-:W-:Y:S02]  /*e910*/  IMAD R15, R17, R15, R14 ;  /* 0x0000000f110f7224 */ /* 0x000fe400078e020e */
[-C--:B------:R-:W-:Y:S02]  /*e920*/  IMAD R0, R3, R12.reuse, RZ ;  /* 0x0000000c03007224 */ /* 0x080fe400078e02ff */
[----:B------:R-:W-:Y:S01]  /*e930*/  IMAD.MOV.U32 R3, RZ, RZ, R22 ;  /* 0x000000ffff037224 */ /* 0x000fe200078e0016 */
[----:B------:R-:W2:Y:S01]  /*e940*/  LDC R6, c[0x0][0x608] ;  /* 0x00018200ff067b82 */ /* 0x000ea20000000800 */
[----:B------:R-:W-:-:S04]  /*e950*/  IMAD.WIDE.U32 R2, R5, R12, R2 ;  /* 0x0000000c05027225 */ /* 0x000fc800078e0002 */
[----:B------:R-:W-:-:S03]  /*e960*/  IMAD R5, R5, R13, R0 ;  /* 0x0000000d05057224 */ /* 0x000fc600078e0200 */
[----:B------:R-:W5:Y:S01]  /*e970*/  LDC R18, c[0x0][0x658] ;  /* 0x00019600ff127b82 */ /* 0x000f620000000800 */
[----:B------:R-:W-:Y:S01]  /*e980*/  I2FP.F32.U32 R0, R16 ;  /* 0x0000001000007245 */ /* 0x000fe20000201000 */
[----:B------:R-:W-:Y:S01]  /*e990*/  IMAD.IADD R3, R3, 0x1, R5 ;  /* 0x0000000103037824 */ /* 0x000fe200078e0205 */
[----:B0-----:R-:W-:Y:S01]  /*e9a0*/  ISETP.NE.U32.AND P0, PT, R20, RZ, PT ;  /* 0x000000ff1400720c */ /* 0x001fe20003f05070 */
[----:B------:R-:W-:Y:S02]  /*e9b0*/  IMAD.MOV.U32 R5, RZ, RZ, -0x1 ;  /* 0xffffffffff057424 */ /* 0x000fe400078e00ff */
[----:B------:R-:W-:Y:S02]  /*e9c0*/  FMUL R0, R0, UR6 ;  /* 0x0000000600007c20 */ /* 0x000fe40008400000 */
[----:B------:R-:W0:Y:S01]  /*e9d0*/  LDC R13, c[0x0][0x148] ;  /* 0x00005200ff0d7b82 */ /* 0x000e220000000800 */
[----:B-1----:R-:W-:Y:S01]  /*e9e0*/  SHF.R.U64 R10, R2, R4, R3 ;  /* 0x00000004020a7219 */ /* 0x002fe20000001203 */
[----:B------:R1:W0:Y:S01]  /*e9f0*/  F2I.U32.TRUNC.NTZ R12, R0 ;  /* 0x00000000000c7305 */ /* 0x000222000020f000 */
[----:B------:R-:W-:-:S02]  /*ea00*/  ISETP.NE.AND.EX P0, PT, R21, RZ, PT, P0 ;  /* 0x000000ff1500720c */ /* 0x000fc40003f05300 */
[----:B------:R-:W-:-:S03]  /*ea10*/  SHF.R.U32.HI R3, RZ, R4, R3 ;  /* 0x00000004ff037219 */ /* 0x000fc60000011603 */
[----:B------:R-:W0:Y:S01]  /*ea20*/  LDC R14, c[0x0][0x600] ;  /* 0x00018000ff0e7b82 */ /* 0x000e220000000800 */
[-CC-:B--2---:R-:W-:Y:S02]  /*ea30*/  SHF.R.U64 R8, R10, R6.reuse, R3.reuse ;  /* 0x000000060a087219 */ /* 0x184fe40000001203 */
[----:B------:R-:W-:-:S05]  /*ea40*/  SHF.R.U32.HI R3, RZ, R6, R3 ;  /* 0x00000006ff037219 */ /* 0x000fca0000011603 */
[----:B------:R-:W2:Y:S01]  /*ea50*/  LDC R19, c[0x0][0x648] ;  /* 0x00019200ff137b82 */ /* 0x000ea20000000800 */
[-CC-:B-----5:R-:W-:Y:S02]  /*ea60*/  SHF.R.U64 R11, R8, R18.reuse, R3.reuse ;  /* 0x00000012080b7219 */ /* 0x1a0fe40000001203 */
[-C--:B------:R-:W-:Y:S02]  /*ea70*/  SHF.L.U32 R5, R5, R18.reuse, RZ ;  /* 0x0000001205057219 */ /* 0x080fe400000006ff */
[-C--:B------:R-:W-:Y:S01]  /*ea80*/  SHF.R.U32.HI R3, RZ, R18.reuse, R3 ;  /* 0x00000012ff037219 */ /* 0x080fe20000011603 */
[----:B------:R-:W-:Y:S01]  /*ea90*/  IMAD.MOV.U32 R2, RZ, RZ, R11 ;  /* 0x000000ffff027224 */ /* 0x000fe200078e000b */
[----:B------:R-:W-:Y:S01]  /*eaa0*/  SHF.L.U32 R40, R7, R18, RZ ;  /* 0x0000001207287219 */ /* 0x000fe200000006ff */
[----:B------:R-:W0:Y:S01]  /*eab0*/  LDC R22, c[0x0][0x638] ;  /* 0x00018e00ff167b82 */ /* 0x000e220000000800 */
[----:B------:R-:W-:-:S07]  /*eac0*/  LOP3.LUT R17, RZ, R5, RZ, 0x33, !PT ;  /* 0x00000005ff117212 */ /* 0x000fce00078e33ff */
[----:B------:R-:W0:Y:S01]  /*ead0*/  LDC R23, c[0x0][0x610] ;  /* 0x00018400ff177b82 */ /* 0x000e220000000800 */
[----:B-1----:R-:W-:Y:S05]  /*eae0*/  @!P0 BRA `(.L_x_296) ;  /* 0x0000000000288947 */ /* 0x002fea0003800000 */
        /* <DEDUP_REMOVED lines=10> */
.L_x_296:
[----:B--2---:R-:W-:Y:S01]  /*eb90*/  SHF.R.U64 R0, R2, R19, R3 ;  /* 0x0000001302007219 */ /* 0x004fe20000001203 */
[----:B0-----:R-:W-:Y:S01]  /*eba0*/  VIADD R3, R14, 0xffffffff ;  /* 0xffffffff0e037836 */ /* 0x001fe20000000000 */
[----:B------:R-:W-:Y:S01]  /*ebb0*/  LOP3.LUT R5, R8, R17, RZ, 0xc0, !PT ;  /* 0x0000001108057212 */ /* 0x000fe200078ec0ff */
[----:B------:R-:W-:Y:S01]  /*ebc0*/  IMAD.MOV R12, RZ, RZ, -R12 ;  /* 0x000000ffff0c7224 */ /* 0x000fe200078e0a0c */
[----:B------:R-:W-:Y:S01]  /*ebd0*/  R2UR UR22, R24 ;  /* 0x00000000181672ca */ /* 0x000fe200000e0000 */
[----:B------:R-:W-:Y:S01]  /*ebe0*/  IMAD.MOV R2, RZ, RZ, -R0 ;  /* 0x000000ffff027224 */ /* 0x000fe200078e0a00 */
[----:B------:R-:W-:Y:S01]  /*ebf0*/  LOP3.LUT R3, R10, R3, RZ, 0xc0, !PT ;  /* 0x000000030a037212 */ /* 0x000fe200078ec0ff */
[----:B------:R-:W-:Y:S02]  /*ec00*/  IMAD R40, R40, R0, R5 ;  /* 0x0000000028287224 */ /* 0x000fe400078e0205 */
[----:B------:R-:W-:Y:S02]  /*ec10*/  @P4 IMAD R15, R13, R12, R16 ;  /* 0x0000000c0d0f4224 */ /* 0x000fe400078e0210 */
[----:B------:R-:W-:-:S02]  /*ec20*/  IMAD R0, R2, R22, R11 ;  /* 0x0000001602007224 */ /* 0x000fc400078e020b */
[----:B------:R-:W-:Y:S02]  /*ec30*/  IMAD R40, R40, R23, R15 ;  /* 0x0000001728287224 */ /* 0x000fe400078e020f */
[----:B------:R-:W-:Y:S02]  /*ec40*/  IMAD R3, R0, R14, R3 ;  /* 0x0000000e00037224 */ /* 0x000fe400078e0203 */
[----:B------:R-:W-:-:S03]  /*ec50*/  IMAD.MOV.U32 R0, RZ, RZ, 0x1 ;  /* 0x00000001ff007424 */ /* 0x000fc600078e00ff */
[----:B------:R-:W-:Y:S02]  /*ec60*/  SEL R2, R3, R40, !P4 ;  /* 0x0000002803027207 */ /* 0x000fe40006000000 */
[----:B------:R-:W-:-:S03]  /*ec70*/  SEL R40, R40, R3, !P4 ;  /* 0x0000000328287207 */ /* 0x000fc60006000000 */
[----:B------:R2:W-:Y:S04]  /*ec80*/  STL [R1+0x88], R2 ;  /* 0x0000880201007387 */ /* 0x0005e80000100800 */
.L_x_294:
[----:B------:R-:W-:Y:S01]  /*ec90*/  UIADD3 UR5, UR12, UR5, URZ ;  /* 0x000000050c057290 */ /* 0x000fe2000fffe03f */
[----:B------:R0:W-:Y:S01]  /*eca0*/  STL [R1+0x8c], R40 ;  /* 0x00008c2801007387 */ /* 0x0001e20000100800 */
[----:B------:R-:W-:Y:S02]  /*ecb0*/  LOP3.LUT P0, RZ, R0, 0xff, RZ, 0xc0, !PT ;  /* 0x000000ff00ff7812 */ /* 0x000fe4000780c0ff */
[----:B------:R-:W-:Y:S02]  /*ecc0*/  USHF.R.U32.HI UR6, URZ, 0x2, UR5 ;  /* 0x000000023f067899 */ /* 0x000fe40008011605 */
[----:B------:R-:W-:Y:S02]  /*ecd0*/  UISETP.GT.U32.AND UP1, UPT, UR5, 0x3, UPT ;  /* 0x000000030500788c */ /* 0x000fe4000bf24070 */
[----:B------:R-:W-:Y:S02]  /*ece0*/  ULOP3.LUT UR6, UR6, 0x1, URZ, 0xc0, !UPT ;  /* 0x0000000106067892 */ /* 0x000fe4000f8ec03f */
[----:B------:R-:W-:-:S02]  /*ecf0*/  UISETP.LT.U32.AND UP1, UPT, UR12, 0x4, UP1 ;  /* 0x000000040c00788c */ /* 0x000fc40008f21070 */
[----:B------:R-:W-:Y:S02]  /*ed00*/  UISETP.NE.U32.AND UP0, UPT, UR6, 0x1, UPT ;  /* 0x000000010600788c */ /* 0x000fe4000bf05070 */
[----:B------:R-:W-:Y:S02]  /*ed10*/  USEL UR7, URZ, 0x1, !UP1 ;  /* 0x000000013f077887 */ /* 0x000fe4000c800000 */
[----:B------:R-:W-:Y:S02]  /*ed20*/  UISETP.GT.U32.AND UP0, UPT, UR12, 0x3, !UP0 ;  /* 0x000000030c00788c */ /* 0x000fe4000c704070 */
[----:B------:R-:W-:Y:S02]  /*ed30*/  ULOP3.LUT UR5, UR5, 0x3, URZ, 0xc0, !UPT ;  /* 0x0000000305057892 */ /* 0x000fe4000f8ec03f */
[----:B------:R-:W-:-:S04]  /*ed40*/  USEL UR6, URZ, 0x1, !UP0 ;  /* 0x000000013f067887 */ /* 0x000fc8000c000000 */
[----:B------:R-:W-:Y:S01]  /*ed50*/  ULOP3.LUT UR4, UR6, UR4, UR7, 0x96, !UPT ;  /* 0x0000000406047292 */ /* 0x000fe2000f8e9607 */
[----:B0-----:R-:W-:Y:S11]  /*ed60*/  @P0 BRA `(.L_x_297) ;  /* 0xffffff2400600947 */ /* 0x001ff6000383ffff */
[----:B------:R-:W-:Y:S05]  /*ed70*/  EXIT ;  /* 0x000000000000794d */ /* 0x000fea0003800000 */
.L_x_7:
[----:B------:R-:W2:Y:S01]  /*ed80*/  LDL R22, [R1+0x84] ;  /* 0x0000840001167983 */ /* 0x000ea20000100800 */
[----:B------:R-:W-:-:S03]  /*ed90*/  ULDC.64 UR4, c[0x0][0x650] ;  /* 0x0001940000047ab9 */ /* 0x000fc60000000a00 */
[----:B0-----:R-:W3:Y:S01]  /*eda0*/  LDL R23, [R1+0x80] ;  /* 0x0000800001177983 */ /* 0x001ee20000100800 */
[----:B------:R-:W-:Y:S01]  /*edb0*/  PRMT R4, RZ, 0x7610, R4 ;  /* 0x00007610ff047816 */ /* 0x000fe20000000004 */
[----:B------:R-:W-:Y:S02]  /*edc0*/  IMAD.MOV.U32 R5, RZ, RZ, -0x1 ;  /* 0xffffffffff057424 */ /* 0x000fe400078e00ff */
[----:B------:R-:W-:Y:S02]  /*edd0*/  IMAD.MOV.U32 R7, RZ, RZ, -0x1 ;  /* 0xffffffffff077424 */ /* 0x000fe400078e00ff */
[----:B------:R-:W-:Y:S01]  /*ede0*/  IMAD.MOV.U32 R6, RZ, RZ, -0x1 ;  /* 0xffffffffff067424 */ /* 0x000fe200078e00ff */
[----:B--2---:R-:W-:-:S04]  /*edf0*/  ISETP.GE.U32.AND P0, PT, R22, UR4, PT ;  /* 0x0000000416007c0c */ /* 0x004fc8000bf06070 */
[----:B---3--:R-:W-:-:S13]  /*ee00*/  ISETP.GE.U32.AND.EX P0, PT, R23, UR5, PT, P0 ;  /* 0x0000000517007c0c */ /* 0x008fda000bf06100 */
[----:B------:R-:W-:Y:S05]  /*ee10*/  @P0 BRA `(.L_x_298) ;  /* 0x00000004002c0947 */ /* 0x000fea0003800000 */
[----:B------:R-:W0:Y:S01]  /*ee20*/  LDC.64 R14, c[0x0][0x628] ;  /* 0x00018a00ff0e7b82 */ /* 0x000e220000000a00 */
[----:B------:R-:W-:Y:S02]  /*ee30*/  IMAD.MOV.U32 R8, RZ, RZ, R22 ;  /* 0x000000ffff087224 */ /* 0x000fe400078e0016 */
[----:B------:R-:W-:-:S05]  /*ee40*/  IMAD.MOV.U32 R9, RZ, RZ, R23 ;  /* 0x000000ffff097224 */ /* 0x000fca00078e0017 */
[----:B------:R-:W1:Y:S08]  /*ee50*/  LDC R10, c[0x0][0x630] ;  /* 0x00018c00ff0a7b82 */ /* 0x000e700000000800 */
[----:B------:R-:W2:Y:S01]  /*ee60*/  LDC.64 R16, c[0x0][0x620] ;  /* 0x00018800ff107b82 */ /* 0x000ea20000000a00 */
[----:B0-----:R-:W-:-:S04]  /*ee70*/  ISETP.NE.U32.AND P0, PT, R14, RZ, PT ;  /* 0x000000ff0e00720c */ /* 0x001fc80003f05070 */
[----:B------:R-:W-:-:S13]  /*ee80*/  ISETP.NE.AND.EX P0, PT, R15, RZ, PT, P0 ;  /* 0x000000ff0f00720c */ /* 0x000fda0003f05300 */
[----:B-12---:R-:W-:Y:S05]  /*ee90*/  @!P0 BRA `(.L_x_299) ;  /* 0x0000000000288947 */ /* 0x006fea0003800000 */
[----:B------:R-:W0:Y:S02]  /*eea0*/  LDC R4, c[0x0][0x634] ;  /* 0x00018d00ff047b82 */ /* 0x000e240000000800 */
[----:B0-----:R-:W-:-:S05]  /*eeb0*/  IADD3 R9, P0, R22, R4, RZ ;  /* 0x0000000416097210 */ /* 0x001fca0007f1e0ff */
        /* <DEDUP_REMOVED lines=8> */
.L_x_299:
[----:B------:R-:W0:Y:S01]  /*ef40*/  LDC.64 R20, c[0x0][0x640] ;  /* 0x00019000ff147b82 */ /* 0x000e220000000a00 */
[-CC-:B------:R-:W-:Y:S02]  /*ef50*/  SHF.R.U64 R14, R8, R10.reuse, R9.reuse ;  /* 0x0000000a080e7219 */ /* 0x180fe40000001209 */
[----:B------:R-:W-:Y:S02]  /*ef60*/  SHF.R.U32.HI R4, RZ, R10, R9 ;  /* 0x0000000aff047219 */ /* 0x000fe40000011609 */
[----:B------:R-:W-:-:S03]  /*ef70*/  IADD3 R7, P0, RZ, -R14, RZ ;  /* 0x8000000eff077210 */ /* 0x000fc60007f1e0ff */
[----:B------:R-:W1:Y:S02]  /*ef80*/  LDC R8, c[0x0][0x618] ;  /* 0x00018600ff087b82 */ /* 0x000e640000000800 */
[----:B------:R-:W-:Y:S02]  /*ef90*/  IMAD.X R5, RZ, RZ, ~R4, P0 ;  /* 0x000000ffff057224 */ /* 0x000fe400000e0e04 */
[----:B------:R-:W-:Y:S02]  /*efa0*/  IMAD.MOV.U32 R4, RZ, RZ, R22 ;  /* 0x000000ffff047224 */ /* 0x000fe400078e0016 */
[-C--:B------:R-:W-:Y:S02]  /*efb0*/  IMAD R6, R5, R16.reuse, RZ ;  /* 0x0000001005067224 */ /* 0x080fe400078e02ff */
[----:B------:R-:W2:Y:S01]  /*efc0*/  LDC R18, c[0x0][0x608] ;  /* 0x00018200ff127b82 */ /* 0x000ea20000000800 */
[----:B------:R-:W-:Y:S02]  /*efd0*/  IMAD.MOV.U32 R5, RZ, RZ, R23 ;  /* 0x000000ffff057224 */ /* 0x000fe400078e0017 */
[----:B------:R-:W-:-:S05]  /*efe0*/  IMAD.WIDE.U32 R4, R7, R16, R4 ;  /* 0x0000001007047225 */ /* 0x000fca00078e0004 */
[----:B------:R-:W3:Y:S01]  /*eff0*/  LDC R19, c[0x0][0x658] ;  /* 0x00019600ff137b82 */ /* 0x000ee20000000800 */
[----:B------:R-:W-:Y:S01]  /*f000*/  IMAD R7, R7, R17, R6 ;  /* 0x0000001107077224 */ /* 0x000fe200078e0206 */
[----:B0-----:R-:W-:Y:S01]  /*f010*/  ISETP.NE.U32.AND P0, PT, R20, RZ, PT ;  /* 0x000000ff1400720c */ /* 0x001fe20003f05070 */
[----:B------:R-:W-:Y:S02]  /*f020*/  IMAD.MOV.U32 R6, RZ, RZ, -0x1 ;  /* 0xffffffffff067424 */ /* 0x000fe400078e00ff */
[----:B------:R-:W-:Y:S01]  /*f030*/  IMAD.IADD R5, R5, 0x1, R7 ;  /* 0x0000000105057824 */ /* 0x000fe200078e0207 */
[----:B------:R-:W-:Y:S02]  /*f040*/  ISETP.NE.AND.EX P0, PT, R21, RZ, PT, P0 ;  /* 0x000000ff1500720c */ /* 0x000fe40003f05300 */
[----:B------:R-:W0:Y:S02]  /*f050*/  LDC R17, c[0x0][0x600] ;  /* 0x00018000ff117b82 */ /* 0x000e240000000800 */
[----:B-1----:R-:W-:-:S02]  /*f060*/  SHF.R.U64 R10, R4, R8, R5 ;  /* 0x00000008040a7219 */ /* 0x002fc40000001205 */
[----:B------:R-:W-:-:S04]  /*f070*/  SHF.R.U32.HI R5, RZ, R8, R5 ;  /* 0x00000008ff057219 */ /* 0x000fc80000011605 */
[----:B------:R-:W1:Y:S01]  /*f080*/  LDC R22, c[0x0][0x648] ;  /* 0x00019200ff167b82 */ /* 0x000e620000000800 */
[-CC-:B--2---:R-:W-:Y:S02]  /*f090*/  SHF.R.U64 R15, R10, R18.reuse, R5.reuse ;  /* 0x000000120a0f7219 */ /* 0x184fe40000001205 */
[----:B------:R-:W-:Y:S01]  /*f0a0*/  SHF.R.U32.HI R4, RZ, R18, R5 ;  /* 0x00000012ff047219 */ /* 0x000fe20000011605 */
[----:B------:R-:W-:-:S04]  /*f0b0*/  IMAD.MOV.U32 R18, RZ, RZ, 0x1 ;  /* 0x00000001ff127424 */ /* 0x000fc800078e00ff */
[----:B------:R-:W2:Y:S01]  /*f0c0*/  LDC R23, c[0x0][0x638] ;  /* 0x00018e00ff177b82 */ /* 0x000ea20000000800 */
[-CC-:B---3--:R-:W-:Y:S02]  /*f0d0*/  SHF.R.U64 R16, R15, R19.reuse, R4.reuse ;  /* 0x000000130f107219 */ /* 0x188fe40000001204 */
[-C--:B------:R-:W-:Y:S02]  /*f0e0*/  SHF.L.U32 R6, R6, R19.reuse, RZ ;  /* 0x0000001306067219 */ /* 0x080fe400000006ff */
[----:B------:R-:W-:Y:S01]  /*f0f0*/  SHF.R.U32.HI R5, RZ, R19, R4 ;  /* 0x00000013ff057219 */ /* 0x000fe20000011604 */
[----:B------:R-:W-:Y:S01]  /*f100*/  IMAD.MOV.U32 R4, RZ, RZ, R16 ;  /* 0x000000ffff047224 */ /* 0x000fe200078e0010 */
[----:B------:R-:W-:Y:S01]  /*f110*/  LOP3.LUT R24, RZ, R6, RZ, 0x33, !PT ;  /* 0x00000006ff187212 */ /* 0x000fe200078e33ff */
[----:B------:R-:W3:Y:S01]  /*f120*/  LDC R25, c[0x0][0x610] ;  /* 0x00018400ff197b82 */ /* 0x000ee20000000800 */
[----:B------:R-:W-:Y:S05]  /*f130*/  @!P0 BRA `(.L_x_300) ;  /* 0x0000000000288947 */ /* 0x000fea0003800000 */
        /* <DEDUP_REMOVED lines=10> */
.L_x_300:
[----:B-1----:R-:W-:Y:S01]  /*f1e0*/  SHF.R.U64 R4, R4, R22, R5 ;  /* 0x0000001604047219 */ /* 0x002fe20000001205 */
[----:B0-----:R-:W-:Y:S01]  /*f1f0*/  VIADD R7, R17, 0xffffffff ;  /* 0xffffffff11077836 */ /* 0x001fe20000000000 */
[----:B------:R-:W-:Y:S01]  /*f200*/  SHF.L.U32 R18, R18, R19, RZ ;  /* 0x0000001312127219 */ /* 0x000fe200000006ff */
[----:B------:R-:W-:Y:S01]  /*f210*/  @P4 IMAD R0, R11, R12, R2 ;  /* 0x0000000c0b004224 */ /* 0x000fe200078e0202 */
[----:B------:R-:W-:Y:S01]  /*f220*/  LOP3.LUT R3, R15, R24, RZ, 0xc0, !PT ;  /* 0x000000180f037212 */ /* 0x000fe200078ec0ff */
[----:B------:R-:W-:Y:S01]  /*f230*/  IMAD.MOV R5, RZ, RZ, -R4 ;  /* 0x000000ffff057224 */ /* 0x000fe200078e0a04 */
[----:B------:R-:W-:Y:S01]  /*f240*/  LOP3.LUT R7, R10, R7, RZ, 0xc0, !PT ;  /* 0x000000070a077212 */ /* 0x000fe200078ec0ff */
[----:B------:R-:W-:Y:S02]  /*f250*/  IMAD.MOV.U32 R6, RZ, RZ, R14 ;  /* 0x000000ffff067224 */ /* 0x000fe400078e000e */
[----:B------:R-:W-:Y:S02]  /*f260*/  IMAD R3, R18, R4, R3 ;  /* 0x0000000412037224 */ /* 0x000fe400078e0203 */
[----:B--2---:R-:W-:-:S02]  /*f270*/  IMAD R2, R5, R23, R16 ;  /* 0x0000001705027224 */ /* 0x004fc400078e0210 */
[----:B---3--:R-:W-:Y:S02]  /*f280*/  IMAD R0, R3, R25, R0 ;  /* 0x0000001903007224 */ /* 0x008fe400078e0200 */
[----:B------:R-:W-:Y:S02]  /*f290*/  IMAD R5, R2, R17, R7 ;  /* 0x0000001102057224 */ /* 0x000fe400078e0207 */
[----:B------:R-:W-:-:S03]  /*f2a0*/  IMAD.MOV.U32 R4, RZ, RZ, 0x1 ;  /* 0x00000001ff047424 */ /* 0x000fc600078e00ff */
[----:B------:R-:W-:Y:S02]  /*f2b0*/  SEL R7, R5, R0, !P4 ;  /* 0x0000000005077207 */ /* 0x000fe40006000000 */
[----:B------:R-:W-:-:S07]  /*f2c0*/  SEL R5, R0, R5, !P4 ;  /* 0x0000000500057207 */ /* 0x000fce0006000000 */
.L_x_298:
[----:B------:R-:W-:-:S08]  /*f2d0*/  NOP ;  /* 0x0000000000007918 */ /* 0x000fd00000000000 */
[----:B------:R-:W0:-:S00]  /*f2e0*/  USETMAXREG.DEALLOC.CTAPOOL 0x28 ;  /* 0x00000028000079c8 */ /* 0x000e0000080e0500 */
[----:B------:R-:W-:-:S13]  /*f2f0*/  ISETP.NE.AND P0, PT, RZ, UR8, PT ;  /* 0x00000008ff007c0c */ /* 0x000fda000bf05270 */
[----:B------:R-:W-:Y:S05]  /*f300*/  @P0 EXIT ;  /* 0x000000000000094d */ /* 0x000fea0003800000 */
[----:B0-----:R-:W-:Y:S01]  /*f310*/  LOP3.LUT P0, RZ, R4, 0xff, RZ, 0xc0, !PT ;  /* 0x000000ff04ff7812 */ /* 0x001fe2000780c0ff */
[----:B------:R-:W-:Y:S02]  /*f320*/  IMAD.MOV.U32 R0, RZ, RZ, 0x1 ;  /* 0x00000001ff007424 */ /* 0x000fe400078e00ff */
[----:B------:R-:W-:-:S10]  /*f330*/  IMAD.MOV.U32 R8, RZ, RZ, RZ ;  /* 0x000000ffff087224 */ /* 0x000fd400078e00ff */
[----:B------:R-:W-:Y:S05]  /*f340*/  @!P0 BRA `(.L_x_301) ;  /* 0x0000000c00a08947 */ /* 0x000fea0003800000 */
[----:B------:R-:W0:Y:S01]  /*f350*/  S2UR UR8, SR_CgaCtaId ;  /* 0x00000000000879c3 */ /* 0x000e220000008800 */
[----:B------:R-:W-:Y:S01]  /*f360*/  ULDC UR4, c[0x0][0x28c] ;  /* 0x0000a30000047ab9 */ /* 0x000fe20000000800 */
[----:B------:R-:W-:Y:S01]  /*f370*/  ULDC UR5, c[0x0][0x600] ;  /* 0x0001800000057ab9 */ /* 0x000fe20000000800 */
[----:B------:R-:W-:Y:S01]  /*f380*/  UIADD3 UR14, UR4, 0x1f, URZ ;  /* 0x0000001f040e7890 */ /* 0x000fe2000fffe03f */
[----:B------:R-:W-:Y:S01]  /*f390*/  BSSY B0, `(.L_x_301) ;  /* 0x00000e3000007945 */ /* 0x000fe20003800000 */
[----:B------:R-:W-:Y:S01]  /*f3a0*/  ULDC UR11, c[0x0][0x658] ;  /* 0x00019600000b7ab9 */ /* 0x000fe20000000800 */
[----:B------:R-:W-:Y:S01]  /*f3b0*/  UMOV UR12, 0xffffffff ;  /* 0xffffffff000c7882 */ /* 0x000fe20000000000 */
[----:B------:R-:W-:Y:S01]  /*f3c0*/  UMOV UR16, 0x1 ;  /* 0x0000000100107882 */ /* 0x000fe20000000000 */
[----:B------:R-:W-:Y:S01]  /*f3d0*/  USHF.R.S32.HI UR15, URZ, 0x1f, UR14 ;  /* 0x0000001f3f0f7899 */ /* 0x000fe2000801140e */
[----:B------:R-:W-:Y:S01]  /*f3e0*/  IMAD.MOV.U32 R9, RZ, RZ, 0x1 ;  /* 0x00000001ff097424 */ /* 0x000fe200078e00ff */
[----:B------:R-:W-:Y:S01]  /*f3f0*/  ULDC UR9, c[0x0][0xc] ;  /* 0x0000030000097ab9 */ /* 0x000fe20000000800 */
[----:B------:R-:W-:Y:S01]  /*f400*/  UIADD3 UR4, UR5, -0x1, URZ ;  /* 0xffffffff05047890 */ /* 0x000fe2000fffe03f */
[----:B------:R-:W-:Y:S01]  /*f410*/  IMAD.MOV.U32 R0, RZ, RZ, 0x1 ;  /* 0x00000001ff007424 */ /* 0x000fe200078e00ff */
[----:B------:R-:W-:Y:S01]  /*f420*/  USHF.L.U32 UR18, UR12, UR11, URZ ;  /* 0x0000000b0c127299 */ /* 0x000fe2000800063f */
[----:B------:R-:W-:Y:S01]  /*f430*/  IMAD.MOV.U32 R8, RZ, RZ, RZ ;  /* 0x000000ffff087224 */ /* 0x000fe200078e00ff */
[----:B------:R-:W-:Y:S01]  /*f440*/  USHF.L.U32 UR5, UR16, UR11, URZ ;  /* 0x0000000b10057299 */ /* 0x000fe2000800063f */
[----:B------:R-:W-:Y:S01]  /*f450*/  ULDC UR12, c[0x0][0x10] ;  /* 0x00000400000c7ab9 */ /* 0x000fe20000000800 */
[----:B------:R-:W-:Y:S01]  /*f460*/  ULEA.HI UR15, UR15, UR14, URZ, 0x5 ;  /* 0x0000000e0f0f7291 */ /* 0x000fe2000f8f283f */
[----:B------:R-:W-:Y:S01]  /*f470*/  UMOV UR22, 0x5 ;  /* 0x0000000500167882 */ /* 0x000fe20000000000 */
[----:B------:R-:W-:-:S02]  /*f480*/  ULOP3.LUT UR29, UR13, 0x2, URZ, 0xfc, !UPT ;  /* 0x000000020d1d7892 */ /* 0x000fc4000f8efc3f */
[----:B------:R-:W-:Y:S02]  /*f490*/  USHF.R.S32.HI UR19, URZ, 0x5, UR15 ;  /* 0x000000053f137899 */ /* 0x000fe4000801140f */
[----:B0-----:R-:W-:Y:S02]  /*f4a0*/  ULOP3.LUT UR10, UR8, 0x1, URZ, 0xc0, !UPT ;  /* 0x00000001080a7892 */ /* 0x001fe4000f8ec03f */
[----:B------:R-:W-:Y:S02]  /*f4b0*/  USHF.R.U32.HI UR30, URZ, 0x1, UR8 ;  /* 0x000000013f1e7899 */ /* 0x000fe40008011608 */
[----:B------:R-:W-:Y:S02]  /*f4c0*/  USHF.L.U32 UR6, UR8, 0x6, URZ ;  /* 0x0000000608067899 */ /* 0x000fe4000800063f */
[----:B------:R-:W-:Y:S02]  /*f4d0*/  USHF.L.U32 UR7, UR8, 0xb, URZ ;  /* 0x0000000b08077899 */ /* 0x000fe4000800063f */
[----:B------:R-:W-:-:S02]  /*f4e0*/  ULOP3.LUT UR8, UR8, 0xfffffffe, URZ, 0xc0, !UPT ;  /* 0xfffffffe08087892 */ /* 0x000fc4000f8ec03f */
[----:B------:R-:W-:Y:S02]  /*f4f0*/  UISETP.GT.U32.AND UP0, UPT, UR10, 0xffff, UPT ;  /* 0x0000ffff0a00788c */ /* 0x000fe4000bf04070 */
[----:B------:R-:W-:Y:S02]  /*f500*/  USHF.L.U32 UR20, UR16, UR8, URZ ;  /* 0x0000000810147299 */ /* 0x000fe4000800063f */
[----:B------:R-:W-:Y:S02]  /*f510*/  ULOP3.LUT UR11, UR8, 0x1, URZ, 0xfc, !UPT ;  /* 0x00000001080b7892 */ /* 0x000fe4000f8efc3f */
[----:B------:R-:W-:Y:S02]  /*f520*/  UIMAD.WIDE.U32 UR8, UR9, UR12, URZ ;  /* 0x0000000c090872a5 */ /* 0x000fe4000f8e003f */
[----:B------:R-:W-:Y:S01]  /*f530*/  USEL UR10, UR10, 0xffff, !UP0 ;  /* 0x0000ffff0a0a7887 */ /* 0x000fe2000c000000 */
[----:B------:R-:W-:Y:S01]  /*f540*/  ULDC UR12, c[0x0][0x14] ;  /* 0x00000500000c7ab9 */ /* 0x000fe20000000800 */
[----:B------:R-:W-:-:S02]  /*f550*/  USHF.L.U32 UR11, UR16, UR11, URZ ;  /* 0x0000000b100b7299 */ /* 0x000fc4000800063f */
[----:B------:R-:W-:Y:S02]  /*f560*/  UIMAD.WIDE.U32 UR24, UR8, UR12, URZ ;  /* 0x0000000c081872a5 */ /* 0x000fe4000f8e003f */
[----:B------:R-:W-:Y:S02]  /*f570*/  UIMAD UR21, UR9, UR12, URZ ;  /* 0x0000000c091572a4 */ /* 0x000fe4000f8e023f */
[----:B------:R-:W-:Y:S02]  /*f580*/  ULOP3.LUT UR10, UR10, 0xffff, URZ, 0xc0, !UPT ;  /* 0x0000ffff0a0a7892 */ /* 0x000fe4000f8ec03f */
[----:B------:R-:W-:Y:S02]  /*f590*/  ULOP3.LUT UR6, UR6, 0x40, URZ, 0xc0, !UPT ;  /* 0x0000004006067892 */ /* 0x000fe4000f8ec03f */
[----:B------:R-:W-:Y:S02]  /*f5a0*/  ULOP3.LUT UR7, UR7, 0x800, URZ, 0xc0, !UPT ;  /* 0x0000080007077892 */ /* 0x000fe4000f8ec03f */
[----:B------:R-:W-:-:S02]  /*f5b0*/  ULOP3.LUT UR18, URZ, UR18, URZ, 0x33, !UPT ;  /* 0x000000123f127292 */ /* 0x000fc4000f8e333f */
[----:B------:R-:W-:Y:S02]  /*f5c0*/  ULOP3.LUT UR20, UR20, UR11, URZ, 0xfc, !UPT ;  /* 0x0000000b14147292 */ /* 0x000fe4000f8efc3f */
[----:B------:R-:W-:Y:S02]  /*f5d0*/  UIADD3 UR21, UR25, UR21, URZ ;  /* 0x0000001519157290 */ /* 0x000fe4000fffe03f */
[----:B------:R-:W-:Y:S02]  /*f5e0*/  USHF.L.U32 UR22, UR22, UR10, URZ ;  /* 0x0000000a16167299 */ /* 0x000fe4000800063f */
[----:B------:R-:W-:Y:S01]  /*f5f0*/  UIADD3 UR31, UR19, 0x1, URZ ;  /* 0x00000001131f7890 */ /* 0x000fe2000fffe03f */
[----:B------:R-:W-:-:S11]  /*f600*/  ULDC.64 UR32, c[0x0][0x198] ;  /* 0x0000660000207ab9 */ /* 0x000fd60000000a00 */
.L_x_312:
[----:B------:R-:W-:-:S03]  /*f610*/  UMOV UR8, 0xffffffff ;  /* 0xffffffff00087882 */ /* 0x000fc60000000000 */
[----:B------:R-:W-:Y:S05]  /*f620*/  BRA.DIV UR8, `(.L_x_302) ;  /* 0x0000000e08e47947 */ /* 0x000fea000b800000 */
[----:B------:R-:W-:-:S13]  /*f630*/  ELECT P0, URZ, PT ;  /* 0x00000000003f782f */ /* 0x000fda0003800000 */
.L_x_323:
[----:B------:R-:W0:Y:S01]  /*f640*/  LDC R2, c[0x0][0x28c] ;  /* 0x0000a300ff027b82 */ /* 0x000e220000000800 */
[----:B------:R-:W-:Y:S01]  /*f650*/  BSSY B1, `(.L_x_303) ;  /* 0x000003d000017945 */ /* 0x000fe20003800000 */
[----:B0-----:R-:W-:-:S13]  /*f660*/  ISETP.LT.OR P0, PT, R2, 0x1, !P0 ;  /* 0x000000010200780c */ /* 0x001fda0004701670 */
[----:B------:R-:W-:Y:S05]  /*f670*/  @P0 BRA `(.L_x_304) ;  /* 0x0000000000e80947 */ /* 0x000fea0003800000 */
[----:B------:R-:W-:Y:S01]  /*f680*/  LEA R5, R5, UR30, 0x1 ;  /* 0x0000001e05057c11 */ /* 0x000fe2000f8e08ff */
[----:B------:R-:W-:Y:S01]  /*f690*/  IMAD.MOV.U32 R13, RZ, RZ, RZ ;  /* 0x000000ffff0d7224 */ /* 0x000fe200078e00ff */
[----:B------:R-:W-:Y:S01]  /*f6a0*/  LEA R7, R7, UR6, 0x7 ;  /* 0x0000000607077c11 */ /* 0x000fe2000f8e38ff */
[----:B------:R-:W-:Y:S02]  /*f6b0*/  IMAD.U32 R14, RZ, RZ, UR31 ;  /* 0x0000001fff0e7e24 */ /* 0x000fe4000f8e00ff */
[----:B------:R-:W-:Y:S02]  /*f6c0*/  IMAD.MOV.U32 R2, RZ, RZ, R0 ;  /* 0x000000ffff027224 */ /* 0x000fe400078e0000 */
[----:B------:R-:W-:Y:S02]  /*f6d0*/  IMAD.MOV.U32 R3, RZ, RZ, R8 ;  /* 0x000000ffff037224 */ /* 0x000fe400078e0008 */
[----:B------:R-:W-:-:S07]  /*f6e0*/  IMAD.SHL.U32 R10, R5, 0x80, RZ ;  /* 0x00000080050a7824 */ /* 0x000fce00078e00ff */
.L_x_307:
[----:B------:R-:W0:Y:S01]  /*f6f0*/  S2R R5, SR_CgaCtaId ;  /* 0x0000000000057919 */ /* 0x000e220000008800 */
[----:B------:R-:W-:Y:S01]  /*f700*/  MOV R4, 0x400 ;  /* 0x0000040000047802 */ /* 0x000fe20000000f00 */
[----:B------:R-:W1:Y:S03]  /*f710*/  S2R R15, SR_TID.X ;  /* 0x00000000000f7919 */ /* 0x000e660000002100 */
[----:B0-----:R-:W-:Y:S02]  /*f720*/  LEA R12, R5, R4, 0x18 ;  /* 0x00000004050c7211 */ /* 0x001fe400078ec0ff */
[----:B------:R-:W-:Y:S02]  /*f730*/  SHF.L.U32 R4, R2, 0x1f, RZ ;  /* 0x0000001f02047819 */ /* 0x000fe400000006ff */
[----:B-1----:R-:W-:Y:S01]  /*f740*/  LOP3.LUT P1, RZ, R15, 0x7f, RZ, 0xc0, !PT ;  /* 0x0000007f0fff7812 */ /* 0x002fe2000782c0ff */
[----:B------:R-:W-:-:S04]  /*f750*/  IMAD R11, R3, 0x8, R12 ;  /* 0x00000008030b7824 */ /* 0x000fc800078e020c */
[----:B------:R-:W0:Y:S08]  /*f760*/  SYNCS.PHASECHK.TRANS64.TRYWAIT P0, [R11+URZ+0x20], R4 ;  /* 0x000020040b0075a7 */ /* 0x000e30000800017f */
[----:B------:R-:W1:Y:S01]  /*f770*/  @!P1 LDC R5, c[0x0][0x500] ;  /* 0x00014000ff059b82 */ /* 0x000e620000000800 */
[----:B0-----:R-:W-:Y:S05]  /*f780*/  @!P0 BRA `(.L_x_305) ;  /* 0x0000000c00ac8947 */ /* 0x001fea0003800000 */
.L_x_324:
[----:B------:R-:W-:Y:S01]  /*f790*/  UPRMT UR8, UR29, 0x9910, URZ ;  /* 0x000099101d087896 */ /* 0x000fe2000800003f */
[----:B-1----:R1:W-:Y:S03]  /*f7a0*/  @!P1 SYNCS.ARRIVE.TRANS64 RZ, [R11+URZ], R5 ;  /* 0x000000050bff99a7 */ /* 0x0023e6000800003f */
[----:B------:R-:W-:-:S06]  /*f7b0*/  UISETP.NE.AND UP0, UPT, UR8, 0x2, UPT ;  /* 0x000000020800788c */ /* 0x000fcc000bf05270 */
[----:B------:R-:W-:-:S13]  /*f7c0*/  PLOP3.LUT P0, PT, PT, PT, UP0, 0x80, 0x0 ;  /* 0x000000000000781c */ /* 0x000fda0003f0f008 */
[----:B-1----:R-:W-:Y:S05]  /*f7d0*/  @P0 BRA `(.L_x_306) ;  /* 0x0000000000040947 */ /* 0x002fea0003800000 */
[----:B------:R-:W-:Y:S01]  /*f7e0*/  BPT.TRAP 0x1 ;  /* 0x000000040000795c */ /* 0x000fe20000300000 */
.L_x_306:
[C---:B0-----:R-:W-:Y:S01]  /*f7f0*/  LEA R4, R3.reuse, UR30, 0x1 ;  /* 0x0000001e03047c11 */ /* 0x041fe2000f8e08ff */
[----:B------:R-:W-:Y:S01]  /*f800*/  VIADD R14, R14, 0xffffffff ;  /* 0xffffffff0e0e7836 */ /* 0x000fe20000000000 */
[----:B------:R-:W-:Y:S01]  /*f810*/  R2UR UR11, R3 ;  /* 0x00000000030b72ca */ /* 0x000fe200000e0000 */
[----:B------:R-:W-:Y:S01]  /*f820*/  UIADD3 UR14, UP0, UR32, 0xf0, URZ ;  /* 0x000000f0200e7890 */ /* 0x000fe2000ff1e03f */
[----:B------:R-:W-:Y:S01]  /*f830*/  R2UR UR26, R12 ;  /* 0x000000000c1a72ca */ /* 0x000fe200000e0000 */
[----:B------:R-:W-:Y:S01]  /*f840*/  IMAD.U32 R4, R4, 0x1000, R12 ;  /* 0x0000100004047824 */ /* 0x000fe200078e000c */
[----:B------:R-:W-:Y:S01]  /*f850*/  R2UR UR27, R10 ;  /* 0x000000000a1b72ca */ /* 0x000fe200000e0000 */
[----:B------:R-:W-:Y:S01]  /*f860*/  UIADD3 UR34, UP1, UR32, 0x1f0, URZ ;  /* 0x000001f020227890 */ /* 0x000fe2000ff3e03f */
[----:B------:R-:W-:Y:S01]  /*f870*/  R2UR UR9, R11 ;  /* 0x000000000b0972ca */ /* 0x000fe200000e0000 */
[----:B------:R-:W-:Y:S01]  /*f880*/  UIADD3.X UR15, URZ, UR33, URZ, UP0, !UPT ;  /* 0x000000213f0f7290 */ /* 0x000fe200087fe43f */
[----:B------:R-:W-:Y:S01]  /*f890*/  R2UR UR8, R4 ;  /* 0x00000000040872ca */ /* 0x000fe200000e0000 */
[----:B------:R-:W-:Y:S01]  /*f8a0*/  UPRMT UR23, URZ, 0x5410, UR22 ;  /* 0x000054103f177896 */ /* 0x000fe20008000016 */
[----:B------:R-:W-:Y:S01]  /*f8b0*/  R2UR UR10, R13 ;  /* 0x000000000d0a72ca */ /* 0x000fe200000e0000 */
[----:B------:R-:W-:Y:S01]  /*f8c0*/  VIADD R3, R3, 0x1 ;  /* 0x0000000103037836 */ /* 0x000fe20000000000 */
[----:B------:R-:W-:Y:S01]  /*f8d0*/  R2UR UR12, R6 ;  /* 0x00000000060c72ca */ /* 0x000fe200000e0000 */
[----:B------:R-:W-:Y:S01]  /*f8e0*/  ULEA UR11, UR11, UR7, 0xc ;  /* 0x000000070b0b7291 */ /* 0x000fe2000f8e603f */
[----:B------:R-:W-:Y:S01]  /*f8f0*/  R2UR UR28, R7 ;  /* 0x00000000071c72ca */ /* 0x000fe200000e0000 */
[----:B------:R-:W-:Y:S01]  /*f900*/  UPRMT UR36, URZ, 0x5410, UR20 ;  /* 0x000054103f247896 */ /* 0x000fe20008000014 */
[----:B------:R-:W-:Y:S01]  /*f910*/  ISETP.GT.AND P1, PT, R14, 0x1, PT ;  /* 0x000000010e00780c */ /* 0x000fe20003f24270 */
[----:B------:R-:W-:Y:S01]  /*f920*/  UIADD3 UR26, UR26, 0x8100, UR11 ;  /* 0x000081001a1a7890 */ /* 0x000fe2000fffe00b */
[----:B------:R-:W-:Y:S01]  /*f930*/  ISETP.NE.AND P0, PT, R3, 0x4, PT ;  /* 0x000000040300780c */ /* 0x000fe20003f05270 */
[----:B------:R-:W-:Y:S01]  /*f940*/  UIADD3.X UR35, URZ, UR33, URZ, UP1, !UPT ;  /* 0x000000213f237290 */ /* 0x000fe20008ffe43f */
[----:B------:R-:W-:Y:S01]  /*f950*/  VIADD R13, R13, 0x20 ;  /* 0x000000200d0d7836 */ /* 0x000fe20000000000 */
[----:B------:R-:W-:Y:S01]  /*f960*/  UIADD3 UR8, UR8, 0x100, URZ ;  /* 0x0000010008087890 */ /* 0x000fe2000fffe03f */
[----:B------:R-:W-:Y:S01]  /*f970*/  SEL R5, RZ, 0x1, P0 ;  /* 0x00000001ff057807 */ /* 0x000fe20000000000 */
[----:B------:R-:W-:Y:S01]  /*f980*/  UMOV UR16, 0x0 ;  /* 0x0000000000107882 */ /* 0x000fe20000000000 */
[----:B------:R-:W-:Y:S01]  /*f990*/  UMOV UR17, 0x10000000 ;  /* 0x1000000000117882 */ /* 0x000fe20000000000 */
[----:B------:R-:W-:Y:S01]  /*f9a0*/  UMOV UR11, UR27 ;  /* 0x0000001b000b7c82 */ /* 0x000fe20008000000 */
[----:B------:R-:W-:-:S02]  /*f9b0*/  LOP3.LUT R2, R2, R5, RZ, 0x3c, !PT ;  /* 0x0000000502027212 */ /* 0x000fc400078e3cff */
[----:B------:R-:W-:Y:S02]  /*f9c0*/  SEL R3, R3, RZ, P0 ;  /* 0x000000ff03037207 */ /* 0x000fe40000000000 */
[----:B------:R0:W-:Y:S02]  /*f9d0*/  UTMALDG.3D.MULTICAST [UR8], [UR14], UR23, desc[UR16] ;  /* 0x000010080e0073b4 */ /* 0x0001e40008011817 */
[----:B0-----:R-:W-:Y:S01]  /*f9e0*/  UMOV UR8, UR26 ;  /* 0x0000001a00087c82 */ /* 0x001fe20008000000 */
[----:B------:R-:W-:Y:S02]  /*f9f0*/  UMOV UR11, UR28 ;  /* 0x0000001c000b7c82 */ /* 0x000fe40008000000 */
[----:B------:R0:W-:Y:S02]  /*fa00*/  UTMALDG.3D.MULTICAST [UR8], [UR34], UR36, desc[UR16] ;  /* 0x00001008220073b4 */ /* 0x0001e40008011824 */
[----:B0-----:R-:W-:Y:S05]  /*fa10*/  @P1 BRA `(.L_x_307) ;  /* 0xfffffffc00341947 */ /* 0x001fea000383ffff */
.L_x_304:
[----:B------:R-:W-:Y:S05]  /*fa20*/  BSYNC B1 ;  /* 0x0000000000017941 */ /* 0x000fea0003800000 */
.L_x_303:
[----:B------:R-:W2:Y:S01]  /*fa30*/  LDL.LU R15, [R1+0x80] ;  /* 0x00008000010f7983 */ /* 0x000ea20000300800 */
[----:B------:R-:W-:Y:S01]  /*fa40*/  LOP3.LUT P2, RZ, R9, 0xff, RZ, 0xc0, !PT ;  /* 0x000000ff09ff7812 */ /* 0x000fe2000784c0ff */
[----:B------:R-:W-:Y:S01]  /*fa50*/  VIADD R8, R8, UR19 ;  /* 0x0000001308087c36 */ /* 0x000fe20008000000 */
[----:B------:R-:W-:Y:S01]  /*fa60*/  ULDC.64 UR8, c[0x0][0x650] ;  /* 0x0001940000087ab9 */ /* 0x000fe20000000a00 */
[----:B------:R-:W3:Y:S01]  /*fa70*/  LDL.LU R12, [R1+0x84] ;  /* 0x00008400010c7983 */ /* 0x000ee20000300800 */
[----:B------:R-:W-:Y:S01]  /*fa80*/  IMAD.U32 R5, RZ, RZ, UR19 ;  /* 0x00000013ff057e24 */ /* 0x000fe2000f8e00ff */
[----:B------:R-:W-:Y:S01]  /*fa90*/  BSSY B1, `(.L_x_308) ;  /* 0x0000070000017945 */ /* 0x000fe20003800000 */
[----:B------:R-:W-:Y:S01]  /*faa0*/  ISETP.GT.U32.AND P0, PT, R8, 0x3, PT ;  /* 0x000000030800780c */ /* 0x000fe20003f04070 */
[----:B------:R-:W-:Y:S01]  /*fab0*/  IMAD.MOV.U32 R7, RZ, RZ, -0x1 ;  /* 0xffffffffff077424 */ /* 0x000fe200078e00ff */
[----:B------:R-:W-:Y:S01]  /*fac0*/  SHF.R.U32.HI R2, RZ, 0x2, R8 ;  /* 0x00000002ff027819 */ /* 0x000fe20000011608 */
[----:B------:R-:W-:Y:S01]  /*fad0*/  IMAD.MOV.U32 R6, RZ, RZ, -0x1 ;  /* 0xffffffffff067424 */ /* 0x000fe200078e00ff */
[----:B------:R-:W-:Y:S01]  /*fae0*/  ISETP.LT.U32.AND P0, PT, R5, 0x4, P0 ;  /* 0x000000040500780c */ /* 0x000fe20000701070 */
[----:B------:R-:W-:Y:S01]  /*faf0*/  IMAD.MOV.U32 R5, RZ, RZ, -0x1 ;  /* 0xffffffffff057424 */ /* 0x000fe200078e00ff */
[----:B------:R-:W-:Y:S01]  /*fb00*/  LOP3.LUT R2, R2, 0x1, RZ, 0xc0, !PT ;  /* 0x0000000102027812 */ /* 0x000fe200078ec0ff */
[----:B------:R-:W0:Y:S01]  /*fb10*/  @P2 S2R R4, SR_CgaCtaId ;  /* 0x0000000000042919 */ /* 0x000e220000008800 */
[----:B------:R-:W-:-:S02]  /*fb20*/  @P2 MOV R3, 0x400 ;  /* 0x0000040000032802 */ /* 0x000fc40000000f00 */
[----:B------:R-:W-:Y:S01]  /*fb30*/  ISETP.NE.U32.AND P1, PT, R2, 0x1, PT ;  /* 0x000000010200780c */ /* 0x000fe20003f25070 */
[----:B------:R-:W-:Y:S01]  /*fb40*/  IMAD.U32 R2, RZ, RZ, UR19 ;  /* 0x00000013ff027e24 */ /* 0x000fe2000f8e00ff */
[----:B------:R-:W-:Y:S02]  /*fb50*/  LOP3.LUT R8, R8, 0x3, RZ, 0xc0, !PT ;  /* 0x0000000308087812 */ /* 0x000fe400078ec0ff */
[----:B------:R-:W-:Y:S02]  /*fb60*/  PRMT R9, RZ, 0x7610, R9 ;  /* 0x00007610ff097816 */ /* 0x000fe40000000009 */
[----:B------:R-:W-:-:S04]  /*fb70*/  ISETP.GT.U32.AND P1, PT, R2, 0x3, !P1 ;  /* 0x000000030200780c */ /* 0x000fc80004f24070 */
[----:B------:R-:W-:Y:S02]  /*fb80*/  SEL R2, RZ, 0x1, !P1 ;  /* 0x00000001ff027807 */ /* 0x000fe40004800000 */
[----:B0-----:R-:W-:-:S04]  /*fb90*/  @P2 LEA R3, R4, R3, 0x18 ;  /* 0x0000000304032211 */ /* 0x001fc800078ec0ff */
[----:B------:R0:W-:Y:S02]  /*fba0*/  @P2 SYNCS.ARRIVE.TRANS64.A1T0 RZ, [R3+URZ+0x58], RZ ;  /* 0x000058ff03ff29a7 */ /* 0x0001e4000810003f */
[----:B0-----:R-:W-:-:S04]  /*fbb0*/  SEL R3, RZ, 0x1, !P0 ;  /* 0x00000001ff037807 */ /* 0x001fc80004000000 */
[----:B------:R-:W-:Y:S02]  /*fbc0*/  LOP3.LUT R0, R2, R0, R3, 0x96, !PT ;  /* 0x0000000002007212 */ /* 0x000fe400078e9603 */
[----:B------:R-:W-:Y:S02]  /*fbd0*/  PRMT R2, RZ, 0x7610, R2 ;  /* 0x00007610ff027816 */ /* 0x000fe40000000002 */
[----:B---3--:R-:W-:-:S04]  /*fbe0*/  IADD3 R12, P2, R12, UR24, RZ ;  /* 0x000000180c0c7c10 */ /* 0x008fc8000ff5e0ff */
[----:B--2---:R-:W-:Y:S01]  /*fbf0*/  IADD3.X R15, R15, UR21, RZ, P2, !PT ;  /* 0x000000150f0f7c10 */ /* 0x004fe200097fe4ff */
[----:B------:R0:W-:Y:S01]  /*fc00*/  STL [R1+0x84], R12 ;  /* 0x0000840c01007387 */ /* 0x0001e20000100800 */
[----:B------:R-:W-:-:S03]  /*fc10*/  ISETP.GE.U32.AND P2, PT, R12, UR8, PT ;  /* 0x000000080c007c0c */ /* 0x000fc6000bf46070 */
[----:B------:R0:W-:Y:S01]  /*fc20*/  STL [R1+0x80], R15 ;  /* 0x0000800f01007387 */ /* 0x0001e20000100800 */
[----:B------:R-:W-:-:S13]  /*fc30*/  ISETP.GE.U32.AND.EX P0, PT, R15, UR9, PT, P2 ;  /* 0x000000090f007c0c */ /* 0x000fda000bf06120 */
[----:B0-----:R-:W-:Y:S05]  /*fc40*/  @P0 BRA `(.L_x_309) ;  /* 0x0000000400500947 */ /* 0x001fea0003800000 */
[----:B------:R-:W-:Y:S01]  /*fc50*/  ULDC.64 UR8, c[0x0][0x628] ;  /* 0x00018a0000087ab9 */ /* 0x000fe20000000a00 */
[----:B------:R-:W0:Y:S01]  /*fc60*/  S2R R11, SR_CTAID.X ;  /* 0x00000000000b7919 */ /* 0x000e220000002500 */
[----:B------:R-:W-:Y:S01]  /*fc70*/  ISETP.NE.U32.AND P0, PT, RZ, UR8, PT ;  /* 0x00000008ff007c0c */ /* 0x000fe2000bf05070 */
[----:B------:R-:W-:Y:S01]  /*fc80*/  ULDC UR11, c[0x0][0x630] ;  /* 0x00018c00000b7ab9 */ /* 0x000fe20000000800 */
[----:B------:R-:W-:Y:S01]  /*fc90*/  IMAD.MOV.U32 R2, RZ, RZ, R12 ;  /* 0x000000ffff027224 */ /* 0x000fe200078e000c */
[----:B------:R-:W1:Y:S01]  /*fca0*/  S2R R10, SR_CTAID.Y ;  /* 0x00000000000a7919 */ /* 0x000e620000002600 */
[----:B------:R-:W-:Y:S01]  /*fcb0*/  ISETP.NE.AND.EX P0, PT, RZ, UR9, PT, P0 ;  /* 0x00000009ff007c0c */ /* 0x000fe2000bf05300 */
[----:B------:R-:W-:-:S12]  /*fcc0*/  IMAD.MOV.U32 R3, RZ, RZ, R15 ;  /* 0x000000ffff037224 */ /* 0x000fd800078e000f */
[----:B------:R-:W-:Y:S05]  /*fcd0*/  @!P0 BRA `(.L_x_310) ;  /* 0x0000000000288947 */ /* 0x000fea0003800000 */
[----:B------:R-:W-:Y:S02]  /*fce0*/  ULDC UR10, c[0x0][0x634] ;  /* 0x00018d00000a7ab9 */ /* 0x000fe40000000800 */
[----:B------:R-:W-:-:S05]  /*fcf0*/  IADD3 R7, P0, R12, UR10, RZ ;  /* 0x0000000a0c077c10 */ /* 0x000fca000ff1e0ff */
[----:B------:R-:W-:-:S04]  /*fd00*/  IMAD.X R13, RZ, RZ, R15, P0 ;  /* 0x000000ffff0d7224 */ /* 0x000fc800000e060f */
[----:B------:R-:W-:-:S04]  /*fd10*/  IMAD.WIDE.U32 R4, R13, UR8, RZ ;  /* 0x000000080d047c25 */ /* 0x000fc8000f8e00ff */
[----:B------:R-:W-:-:S04]  /*fd20*/  IMAD.WIDE.U32 R4, P0, R7, UR9, R4 ;  /* 0x0000000907047c25 */ /* 0x000fc8000f800004 */
[----:B------:R-:W-:-:S04]  /*fd30*/  IMAD.WIDE.U32 R6, R7, UR8, RZ ;  /* 0x0000000807067c25 */ /* 0x000fc8000f8e00ff */
[----:B------:R-:W-:Y:S01]  /*fd40*/  IMAD.X R3, RZ, RZ, RZ, P0 ;  /* 0x000000ffff037224 */ /* 0x000fe200000e06ff */
[----:B------:R-:W-:Y:S01]  /*fd50*/  IADD3 RZ, P0, R7, R4, RZ ;  /* 0x0000000407ff7210 */ /* 0x000fe20007f1e0ff */
[----:B------:R-:W-:-:S04]  /*fd60*/  IMAD.MOV.U32 R2, RZ, RZ, R5 ;  /* 0x000000ffff027224 */ /* 0x000fc800078e0005 */
[----:B------:R-:W-:-:S08]  /*fd70*/  IMAD.WIDE.U32.X R2, R13, UR9, R2, P0 ;  /* 0x000000090d027c25 */ /* 0x000fd000080e0402 */
.L_x_310:
[--C-:B------:R-:W-:Y:S01]  /*fd80*/  SHF.R.U64 R6, R2, UR11, R3.reuse ;  /* 0x0000000b02067c19 */ /* 0x100fe20008001203 */
[----:B------:R-:W-:Y:S01]  /*fd90*/  ULDC.64 UR8, c[0x0][0x620] ;  /* 0x0001880000087ab9 */ /* 0x000fe20000000a00 */
[----:B------:R-:W-:Y:S01]  /*fda0*/  SHF.R.U32.HI R2, RZ, UR11, R3 ;  /* 0x0000000bff027c19 */ /* 0x000fe20008011603 */
[----:B------:R-:W-:Y:S01]  /*fdb0*/  IMAD.MOV.U32 R3, RZ, RZ, R15 ;  /* 0x000000ffff037224 */ /* 0x000fe200078e000f */
[----:B------:R-:W-:Y:S01]  /*fdc0*/  IADD3 R5, P0, RZ, -R6, RZ ;  /* 0x80000006ff057210 */ /* 0x000fe20007f1e0ff */
[----:B------:R-:W2:Y:S01]  /*fdd0*/  LDC R16, c[0x0][0x144] ;  /* 0x00005100ff107b82 */ /* 0x000ea20000000800 */
[----:B0-----:R-:W-:Y:S01]  /*fde0*/  I2FP.F32.U32 R7, R11 ;  /* 0x0000000b00077245 */ /* 0x001fe20000201000 */
[----:B------:R-:W-:Y:S01]  /*fdf0*/  ULDC.64 UR14, c[0x0][0x640] ;  /* 0x00019000000e7ab9 */ /* 0x000fe20000000a00 */
[----:B------:R-:W-:Y:S01]  /*fe00*/  ULDC UR10, c[0x0][0x608] ;  /* 0x00018200000a7ab9 */ /* 0x000fe20000000800 */
[----:B------:R-:W-:Y:S01]  /*fe10*/  IMAD.X R2, RZ, RZ, ~R2, P0 ;  /* 0x000000ffff027224 */ /* 0x000fe200000e0e02 */
[----:B------:R-:W-:-:S03]  /*fe20*/  ISETP.NE.U32.AND P0, PT, RZ, UR14, PT ;  /* 0x0000000eff007c0c */ /* 0x000fc6000bf05070 */
[----:B------:R-:W-:Y:S01]  /*fe30*/  IMAD R4, R2, UR8, RZ ;  /* 0x0000000802047c24 */ /* 0x000fe2000f8e02ff */
[----:B------:R-:W0:Y:S01]  /*fe40*/  LDC R13, c[0x0][0x148] ;  /* 0x00005200ff0d7b82 */ /* 0x000e220000000800 */
[----:B------:R-:W-:Y:S01]  /*fe50*/  IMAD.MOV.U32 R2, RZ, RZ, R12 ;  /* 0x000000ffff027224 */ /* 0x000fe200078e000c */
[----:B------:R-:W-:-:S03]  /*fe60*/  ISETP.NE.AND.EX P0, PT, RZ, UR15, PT, P0 ;  /* 0x0000000fff007c0c */ /* 0x000fc6000bf05300 */
[----:B------:R-:W-:Y:S01]  /*fe70*/  IMAD.WIDE.U32 R2, R5, UR8, R2 ;  /* 0x0000000805027c25 */ /* 0x000fe2000f8e0002 */
[----:B------:R-:W-:-:S03]  /*fe80*/  ULDC UR8, c[0x0][0x150] ;  /* 0x0000540000087ab9 */ /* 0x000fc60000000800 */
[----:B------:R-:W-:Y:S02]  /*fe90*/  IMAD R5, R5, UR9, R4 ;  /* 0x0000000905057c24 */ /* 0x000fe4000f8e0204 */
[----:B------:R-:W-:Y:S01]  /*fea0*/  FMUL R4, R7, UR8 ;  /* 0x0000000807047c20 */ /* 0x000fe20008400000 */
[----:B------:R-:W-:Y:S01]  /*feb0*/  ULDC UR8, c[0x0][0x618] ;  /* 0x0001860000087ab9 */ /* 0x000fe20000000800 */
[----:B------:R-:W-:Y:S01]  /*fec0*/  ULDC UR9, c[0x0][0x154] ;  /* 0x0000550000097ab9 */ /* 0x000fe20000000800 */
[----:B------:R-:W-:-:S03]  /*fed0*/  IMAD.IADD R3, R3, 0x1, R5 ;  /* 0x0000000103037824 */ /* 0x000fc600078e0205 */
[----:B------:R-:W3:Y:S02]  /*fee0*/  F2I.U32.TRUNC.NTZ R4, R4 ;  /* 0x0000000400047305 */ /* 0x000ee4000020f000 */
[----:B------:R-:W-:Y:S02]  /*fef0*/  SHF.R.U64 R7, R2, UR8, R3 ;  /* 0x0000000802077c19 */ /* 0x000fe40008001203 */
[----:B-1----:R-:W-:-:S05]  /*ff00*/  I2FP.F32.U32 R2, R10 ;  /* 0x0000000a00027245 */ /* 0x002fca0000201000 */
[----:B------:R-:W-:Y:S01]  /*ff10*/  FMUL R5, R2, UR9 ;  /* 0x0000000902057c20 */ /* 0x000fe20008400000 */
[----:B------:R-:W-:Y:S01]  /*ff20*/  SHF.R.U32.HI R2, RZ, UR8, R3 ;  /* 0x00000008ff027c19 */ /* 0x000fe20008011603 */
[----:B------:R-:W-:Y:S02]  /*ff30*/  ULDC UR8, c[0x0][0x658] ;  /* 0x0001960000087ab9 */ /* 0x000fe40000000800 */
[----:B------:R1:W4:Y:S01]  /*ff40*/  F2I.U32.TRUNC.NTZ R15, R5 ;  /* 0x00000005000f7305 */ /* 0x000322000020f000 */
[--C-:B------:R-:W-:Y:S02]  /*ff50*/  SHF.R.U64 R14, R7, UR10, R2.reuse ;  /* 0x0000000a070e7c19 */ /* 0x100fe40008001202 */
[----:B------:R-:W-:Y:S01]  /*ff60*/  SHF.R.U32.HI R3, RZ, UR10, R2 ;  /* 0x0000000aff037c19 */ /* 0x000fe20008011602 */
[----:B---3--:R-:W-:-:S03]  /*ff70*/  IMAD.MOV R2, RZ, RZ, -R4 ;  /* 0x000000ffff027224 */ /* 0x008fc600078e0a04 */
[----:B------:R-:W-:Y:S01]  /*ff80*/  SHF.R.U64 R12, R14, UR8, R3 ;  /* 0x000000080e0c7c19 */ /* 0x000fe20008001203 */
[----:B--2---:R-:W-:Y:S01]  /*ff90*/  IMAD R17, R16, R2, R11 ;  /* 0x0000000210117224 */ /* 0x004fe200078e020b */
[----:B------:R-:W-:-:S03]  /*ffa0*/  SHF.R.U32.HI R4, RZ, UR8, R3 ;  /* 0x00000008ff047c19 */ /* 0x000fc60008011603 */
[----:B------:R-:W-:Y:S02]  /*ffb0*/  IMAD.MOV.U32 R2, RZ, RZ, R12 ;  /* 0x000000ffff027224 */ /* 0x000fe400078e000c */
[----:B------:R-:W-:Y:S01]  /*ffc0*/  IMAD.MOV.U32 R3, RZ, RZ, R4 ;  /* 0x000000ffff037224 */ /* 0x000fe200078e0004 */
[----:B-1--4-:R-:W-:Y:S06]  /*ffd0*/  @!P0 BRA `(.L_x_311) ;  /* 0x0000000000288947 */ /* 0x012fec0003800000 */
[----:B------:R-:W-:Y:S02]  /*ffe0*/  ULDC UR8, c[0x0][0x64c] ;  /* 0x0001930000087ab9 */ /* 0x000fe40000000800 */
[----:B------:R-:W-:-:S05]  /*fff0*/  IADD3 R3, P0, R12, UR8, RZ ;  /* 0x000000080c037c10 */ /* 0x000fca000ff1e0ff */
[----:B------:R-:W-:-:S04]  /*10000*/  IMAD.X R11, RZ, RZ, R4, P0 ;  /* 0x000000ffff0b7224 */ /* 0x000fc800000e0604 */
[----:B------:R-:W-:-:S04]  /*10010*/  IMAD.WIDE.U32 R4, R11, UR14, RZ ;  /* 0x0000000e0b047c25 */ /* 0x000fc8000f8e00ff */
[----:B------:R-:W-:-:S04]  /*10020*/  IMAD.WIDE.U32 R4, P0, R3, UR15, R4 ;  /* 0x0000000f03047c25 */ /* 0x000fc8000f800004 */
[----:B------:R-:W-:-:S04]  /*10030*/  IMAD.WIDE.U32 R2, R3, UR14, RZ ;  /* 0x0000000e03027c25 */ /* 0x000fc8000f8e00ff */
[----:B------:R-:W-:Y:S01]  /*10040*/  IMAD.MOV.U32 R2, RZ, RZ, R5 ;  /* 0x000000ffff027224 */ /* 0x000fe200078e0005 */
[----:B------:R-:W-:Y:S01]  /*10050*/  IADD3 RZ, P1, R3, R4, RZ ;  /* 0x0000000403ff7210 */ /* 0x000fe20007f3e0ff */
[----:B------:R-:W-:-:S04]  /*10060*/  IMAD.X R3, RZ, RZ, RZ, P0 ;  /* 0x000000ffff037224 */ /* 0x000fc800000e06ff */
[----:B------:R-:W-:-:S08]  /*10070*/  IMAD.WIDE.U32.X R2, R11, UR15, R2, P1 ;  /* 0x0000000f0b027c25 */ /* 0x000fd000088e0402 */
.L_x_311:
[----:B------:R-:W-:Y:S01]  /*10080*/  ULDC UR8, c[0x0][0x648] ;  /* 0x0001920000087ab9 */ /* 0x000fe20000000800 */
[----:B------:R-:W-:Y:S01]  /*10090*/  IMAD.MOV R15, RZ, RZ, -R15 ;  /* 0x000000ffff0f7224 */ /* 0x000fe200078e0a0f */
[----:B------:R-:W-:Y:S01]  /*100a0*/  SHF.R.U64 R3, R2, UR8, R3 ;  /* 0x0000000802037c19 */ /* 0x000fe20008001203 */
[----:B------:R-:W-:Y:S01]  /*100b0*/  ULDC UR8, c[0x0][0x638] ;  /* 0x00018e0000087ab9 */ /* 0x000fe20000000800 */
[----:B------:R-:W-:Y:S01]  /*100c0*/  LOP3.LUT R2, R14, UR18, RZ, 0xc0, !PT ;  /* 0x000000120e027c12 */ /* 0x000fe2000f8ec0ff */
[----:B0-----:R-:W-:Y:S01]  /*100d0*/  @P4 IMAD R17, R13, R15, R10 ;  /* 0x0000000f0d114224 */ /* 0x001fe200078e020a */
[----:B------:R-:W-:Y:S01]  /*100e0*/  LOP3.LUT R7, R7, UR4, RZ, 0xc0, !PT ;  /* 0x0000000407077c12 */ /* 0x000fe2000f8ec0ff */
[----:B------:R-:W-:Y:S01]  /*100f0*/  IMAD.MOV R5, RZ, RZ, -R3 ;  /* 0x000000ffff057224 */ /* 0x000fe200078e0a03 */
[----:B------:R-:W-:Y:S01]  /*10100*/  ULDC UR9, c[0x0][0x610] ;  /* 0x0001840000097ab9 */ /* 0x000fe20000000800 */
[----:B------:R-:W-:Y:S02]  /*10110*/  IMAD R2, R3, UR5, R2 ;  /* 0x0000000503027c24 */ /* 0x000fe4000f8e0202 */
[----:B------:R-:W-:Y:S01]  /*10120*/  IMAD R12, R5, UR8, R12 ;  /* 0x00000008050c7c24 */ /* 0x000fe2000f8e020c */
[----:B------:R-:W-:Y:S01]  /*10130*/  ULDC UR8, c[0x0][0x600] ;  /* 0x0001800000087ab9 */ /* 0x000fe20000000800 */
[----:B------:R-:W-:-:S02]  /*10140*/  IMAD R5, R2, UR9, R17 ;  /* 0x0000000902057c24 */ /* 0x000fc4000f8e0211 */
[----:B------:R-:W-:Y:S02]  /*10150*/  IMAD R12, R12, UR8, R7 ;  /* 0x000000080c0c7c24 */ /* 0x000fe4000f8e0207 */
[----:B------:R-:W-:-:S03]  /*10160*/  IMAD.MOV.U32 R2, RZ, RZ, 0x1 ;  /* 0x00000001ff027424 */ /* 0x000fc600078e00ff */
[----:B------:R-:W-:Y:S02]  /*10170*/  SEL R7, R12, R5, !P4 ;  /* 0x000000050c077207 */ /* 0x000fe40006000000 */
[----:B------:R-:W-:-:S07]  /*10180*/  SEL R5, R5, R12, !P4 ;  /* 0x0000000c05057207 */ /* 0x000fce0006000000 */
.L_x_309:
[----:B------:R-:W-:Y:S05]  /*10190*/  BSYNC B1 ;  /* 0x0000000000017941 */ /* 0x000fea0003800000 */
.L_x_308:
[----:B------:R-:W-:-:S13]  /*101a0*/  LOP3.LUT P0, RZ, R2, 0xff, RZ, 0xc0, !PT ;  /* 0x000000ff02ff7812 */ /* 0x000fda000780c0ff */
[----:B------:R-:W-:Y:S05]  /*101b0*/  @P0 BRA `(.L_x_312) ;  /* 0xfffffff400140947 */ /* 0x000fea000383ffff */
[----:B------:R-:W-:Y:S05]  /*101c0*/  BSYNC B0 ;  /* 0x0000000000007941 */ /* 0x000fea0003800000 */
.L_x_301:
[----:B------:R-:W-:-:S03]  /*101d0*/  UMOV UR8, 0xffffffff ;  /* 0xffffffff00087882 */ /* 0x000fc60000000000 */
[----:B------:R-:W-:Y:S05]  /*101e0*/  BRA.DIV UR8, `(.L_x_313) ;  /* 0x0000000608287947 */ /* 0x000fea000b800000 */
[----:B------:R-:W-:-:S13]  /*101f0*/  ELECT P0, URZ, PT ;  /* 0x00000000003f782f */ /* 0x000fda0003800000 */
.L_x_327:
[----:B------:R-:W-:Y:S04]  /*10200*/  BSSY B0, `(.L_x_314) ;  /* 0x000002c000007945 */ /* 0x000fe80003800000 */
[----:B------:R-:W-:Y:S05]  /*10210*/  @!P0 BRA `(.L_x_315) ;  /* 0x0000000000a88947 */ /* 0x000fea0003800000 */
[----:B------:R-:W-:-:S04]  /*10220*/  ULOP3.LUT UR8, UR13, 0x2, URZ, 0xfc, !UPT ;  /* 0x000000020d087892 */ /* 0x000fc8000f8efc3f */
[----:B------:R-:W-:-:S06]  /*10230*/  UISETP.NE.AND UP0, UPT, UR8, 0x3, UPT ;  /* 0x000000030800788c */ /* 0x000fcc000bf05270 */
[----:B------:R-:W-:-:S13]  /*10240*/  PLOP3.LUT P0, PT, PT, PT, UP0, 0x80, 0x0 ;  /* 0x000000000000781c */ /* 0x000fda0003f0f008 */
[----:B------:R-:W-:Y:S05]  /*10250*/  @!P0 BRA `(.L_x_316) ;  /* 0x0000000000048947 */ /* 0x000fea0003800000 */
[----:B------:R-:W-:Y:S01]  /*10260*/  BPT.TRAP 0x1 ;  /* 0x000000040000795c */ /* 0x000fe20000300000 */
.L_x_316:
[----:B------:R-:W0:Y:S01]  /*10270*/  S2R R3, SR_CgaCtaId ;  /* 0x0000000000037919 */ /* 0x000e220000008800 */
[----:B------:R-:W-:-:S04]  /*10280*/  MOV R2, 0x400 ;  /* 0x0000040000027802 */ /* 0x000fc80000000f00 */
[----:B0-----:R-:W-:Y:S02]  /*10290*/  LEA R3, R3, R2, 0x18 ;  /* 0x0000000203037211 */ /* 0x001fe400078ec0ff */
[----:B------:R-:W-:-:S03]  /*102a0*/  SHF.L.U32 R2, R0, 0x1f, RZ ;  /* 0x0000001f00027819 */ /* 0x000fc600000006ff */
[----:B------:R-:W-:-:S04]  /*102b0*/  VIADD R3, R3, 0x20 ;  /* 0x0000002003037836 */ /* 0x000fc80000000000 */
[C---:B------:R-:W-:Y:S02]  /*102c0*/  IMAD R7, R8.reuse, 0x8, R3 ;  /* 0x0000000808077824 */ /* 0x040fe400078e0203 */
[----:B------:R-:W-:Y:S02]  /*102d0*/  VIADD R8, R8, 0x1 ;  /* 0x0000000108087836 */ /* 0x000fe40000000000 */
[----:B------:R-:W0:Y:S03]  /*102e0*/  SYNCS.PHASECHK.TRANS64.TRYWAIT P0, [R7+URZ], R2 ;  /* 0x00000002070075a7 */ /* 0x000e26000800017f */
[----:B------:R-:W-:-:S04]  /*102f0*/  ISETP.NE.AND P1, PT, R8, 0x4, PT ;  /* 0x000000040800780c */ /* 0x000fc80003f25270 */
[----:B------:R-:W-:Y:S02]  /*10300*/  SEL R5, RZ, 0x1, P1 ;  /* 0x00000001ff057807 */ /* 0x000fe40000800000 */
[----:B------:R-:W-:Y:S02]  /*10310*/  SEL R8, R8, RZ, P1 ;  /* 0x000000ff08087207 */ /* 0x000fe40000800000 */
[----:B------:R-:W-:-:S03]  /*10320*/  LOP3.LUT R5, R0, R5, RZ, 0x3c, !PT ;  /* 0x0000000500057212 */ /* 0x000fc600078e3cff */
[----:B------:R-:W-:Y:S01]  /*10330*/  IMAD R9, R8, 0x8, R3 ;  /* 0x0000000808097824 */ /* 0x000fe200078e0203 */
[----:B------:R-:W-:Y:S01]  /*10340*/  SHF.L.U32 R4, R5, 0x1f, RZ ;  /* 0x0000001f05047819 */ /* 0x000fe200000006ff */
[----:B0-----:R-:W-:Y:S06]  /*10350*/  @!P0 BRA `(.L_x_317) ;  /* 0x0000000000ec8947 */ /* 0x001fec0003800000 */
.L_x_328:
[----:B------:R-:W1:Y:S01]  /*10360*/  SYNCS.PHASECHK.TRANS64.TRYWAIT P0, [R9+URZ], R4 ;  /* 0x00000004090075a7 */ /* 0x000e62000800017f */
[----:B------:R-:W-:-:S05]  /*10370*/  VIADD R0, R8, 0x1 ;  /* 0x0000000108007836 */ /* 0x000fca0000000000 */
[----:B------:R-:W-:-:S04]  /*10380*/  ISETP.NE.AND P1, PT, R0, 0x4, PT ;  /* 0x000000040000780c */ /* 0x000fc80003f25270 */
[----:B0-----:R-:W-:Y:S02]  /*10390*/  SEL R2, RZ, 0x1, P1 ;  /* 0x00000001ff027807 */ /* 0x001fe40000800000 */
[----:B------:R-:W-:Y:S02]  /*103a0*/  SEL R0, R0, RZ, P1 ;  /* 0x000000ff00007207 */ /* 0x000fe40000800000 */
[----:B------:R-:W-:-:S03]  /*103b0*/  LOP3.LUT R7, R5, R2, RZ, 0x3c, !PT ;  /* 0x0000000205077212 */ /* 0x000fc600078e3cff */
[----:B------:R-:W-:Y:S01]  /*103c0*/  IMAD R6, R0, 0x8, R3 ;  /* 0x0000000800067824 */ /* 0x000fe200078e0203 */
[----:B------:R-:W-:Y:S01]  /*103d0*/  SHF.L.U32 R5, R7, 0x1f, RZ ;  /* 0x0000001f07057819 */ /* 0x000fe200000006ff */
[----:B-1----:R-:W-:Y:S06]  /*103e0*/  @!P0 BRA `(.L_x_318) ;  /* 0x0000000000dc8947 */ /* 0x002fec0003800000 */
.L_x_329:
[----:B------:R-:W1:Y:S01]  /*103f0*/  SYNCS.PHASECHK.TRANS64.TRYWAIT P0, [R6+URZ], R5 ;  /* 0x00000005060075a7 */ /* 0x000e62000800017f */
[----:B------:R-:W-:-:S05]  /*10400*/  VIADD R0, R0, 0x1 ;  /* 0x0000000100007836 */ /* 0x000fca0000000000 */
[----:B------:R-:W-:-:S04]  /*10410*/  ISETP.NE.AND P1, PT, R0, 0x4, PT ;  /* 0x000000040000780c */ /* 0x000fc80003f25270 */
[----:B------:R-:W-:Y:S02]  /*10420*/  SEL R2, RZ, 0x1, P1 ;  /* 0x00000001ff027807 */ /* 0x000fe40000800000 */
[----:B------:R-:W-:Y:S02]  /*10430*/  SEL R0, R0, RZ, P1 ;  /* 0x000000ff00007207 */ /* 0x000fe40000800000 */
[----:B------:R-:W-:Y:S01]  /*10440*/  LOP3.LUT R2, R7, R2, RZ, 0x3c, !PT ;  /* 0x0000000207027212 */ /* 0x000fe200078e3cff */
[----:B-1----:R-:W-:Y:S06]  /*10450*/  @!P0 BRA `(.L_x_319) ;  /* 0x0000000000d48947 */ /* 0x002fec0003800000 */
.L_x_330:
[----:B------:R-:W-:Y:S01]  /*10460*/  IMAD R3, R0, 0x8, R3 ;  /* 0x0000000800037824 */ /* 0x000fe200078e0203 */
[----:B------:R-:W-:-:S07]  /*10470*/  SHF.L.U32 R0, R2, 0x1f, RZ ;  /* 0x0000001f02007819 */ /* 0x000fce00000006ff */
.L_x_320:
[----:B--2---:R2:W3:Y:S02]  /*10480*/  SYNCS.PHASECHK.TRANS64.TRYWAIT P0, [R3+URZ], R0 ;  /* 0x00000000030075a7 */ /* 0x0044e4000800017f */
[----:B---3--:R-:W-:Y:S05]  /*10490*/  @!P0 NANOSLEEP.SYNCS 0x989680 ;  /* 0x009896800000895d */ /* 0x008fea0003900000 */
[----:B------:R-:W3:Y:S02]  /*104a0*/  @!P0 SYNCS.PHASECHK.TRANS64 P0, [R3+URZ], R0 ;  /* 0x00000000030085a7 */ /* 0x000ee4000800007f */
[----:B---3--:R-:W-:Y:S05]  /*104b0*/  @!P0 BRA `(.L_x_320) ;  /* 0xfffffffc00f08947 */ /* 0x008fea000383ffff */
.L_x_315:
[----:B------:R-:W-:Y:S05]  /*104c0*/  BSYNC B0 ;  /* 0x0000000000007941 */ /* 0x000fea0003800000 */
.L_x_314:
[----:B------:R-:W-:Y:S05]  /*104d0*/  EXIT ;  /* 0x000000000000794d */ /* 0x000fea0003800000 */
.L_x_21:
[----:B-1----:R-:W-:-:S04]  /*104e0*/  IMAD.U32 R3, RZ, RZ, UR7 ;  /* 0x00000007ff037e24 */ /* 0x002fc8000f8e00ff */
[----:B------:R1:W3:Y:S03]  /*104f0*/  SYNCS.PHASECHK.TRANS64.TRYWAIT P0, [R3+URZ], R0 ;  /* 0x00000000030075a7 */ /* 0x0002e6000800017f */
[----:B---3--:R-:W-:Y:S05]  /*10500*/  @!P0 NANOSLEEP.SYNCS 0x989680 ;  /* 0x009896800000895d */ /* 0x008fea0003900000 */
[----:B------:R-:W3:Y:S02]  /*10510*/  @!P0 SYNCS.PHASECHK.TRANS64 P0, [R3+URZ], R0 ;  /* 0x00000000030085a7 */ /* 0x000ee4000800007f */
[----:B---3--:R-:W-:Y:S05]  /*10520*/  @!P0 BRA `(.L_x_21) ;  /* 0xfffffffc00ec8947 */ /* 0x008fea000383ffff */
[----:B------:R-:W-:Y:S05]  /*10530*/  BRA `(.L_x_20) ;  /* 0xffffff1800447947 */ /* 0x000fea000383ffff */
.L_x_27:
[----:B-----5:R1:W-:Y:S02]  /*10540*/  STL [R1+0x90], R0 ;  /* 0x0000900001007387 */ /* 0x0203e40000100800 */
[----:B-1----:R-:W-:-:S04]  /*10550*/  IMAD.U32 R0, RZ, RZ, UR9 ;  /* 0x00000009ff007e24 */ /* 0x002fc8000f8e00ff */
[----:B------:R1:W4:Y:S03]  /*10560*/  SYNCS.PHASECHK.TRANS64.TRYWAIT P0, [R0+URZ], R229 ;  /* 0x000000e5000075a7 */ /* 0x000326000800017f */
[----:B----4-:R-:W-:Y:S05]  /*10570*/  @!P0 NANOSLEEP.SYNCS 0x989680 ;  /* 0x009896800000895d */ /* 0x010fea0003900000 */
[----:B------:R1:W4:Y:S02]  /*10580*/  @!P0 SYNCS.PHASECHK.TRANS64 P0, [R0+URZ], R229 ;  /* 0x000000e5000085a7 */ /* 0x000324000800007f */
[----:B-1----:R1:W5:Y:S02]  /*10590*/  LDL.LU R0, [R1+0x90] ;  /* 0x0000900001007983 */ /* 0x0023640000300800 */
[----:B-1--4-:R-:W-:Y:S05]  /*105a0*/  @!P0 BRA `(.L_x_27) ;  /* 0xfffffffc00e48947 */ /* 0x012fea000383ffff */
[----:B------:R-:W-:Y:S05]  /*105b0*/  BRA `(.L_x_26) ;  /* 0xffffff2800a87947 */ /* 0x000fea000383ffff */
.L_x_302:
[----:B------:R-:W-:Y:S01]  /*105c0*/  BSSY B1, `(.L_x_321) ;  /* 0x0000006000017945 */ /* 0x000fe20003800000 */
[----:B------:R-:W-:-:S07]  /*105d0*/  IMAD.MOV.U32 R2, RZ, RZ, -0x1 ;  /* 0xffffffffff027424 */ /* 0x000fce00078e00ff */
[----:B------:R-:W-:Y:S05]  /*105e0*/  WARPSYNC.COLLECTIVE R2, `(.L_x_322) ;  /* 0x00000000020c7348 */ /* 0x000fea0003c00000 */
[----:B------:R-:W-:Y:S02]  /*105f0*/  ELECT P0, UR62, PT ;  /* 0x00000000003e782f */ /* 0x000fe40003800000 */
[----:B------:R-:W-:Y:S01]  /*10600*/  MOV R2, UR62 ;  /* 0x0000003e00027c02 */ /* 0x000fe20008000f00 */
[----:B------:R-:W-:Y:S10]  /*10610*/  ENDCOLLECTIVE ;  /* 0x000000000000791b */ /* 0x000ff40003800000 */
.L_x_322:
[----:B------:R-:W-:Y:S05]  /*10620*/  BSYNC B1 ;  /* 0x0000000000017941 */ /* 0x000fea0003800000 */
.L_x_321:
[----:B------:R-:W-:Y:S05]  /*10630*/  BRA `(.L_x_323) ;  /* 0xfffffff000007947 */ /* 0x000fea000383ffff */
.L_x_305:
[----:B0-----:R0:W2:Y:S02]  /*10640*/  SYNCS.PHASECHK.TRANS64.TRYWAIT P0, [R11+URZ+0x20], R4 ;  /* 0x000020040b0075a7 */ /* 0x0010a4000800017f */
[----:B--2---:R-:W-:Y:S05]  /*10650*/  @!P0 NANOSLEEP.SYNCS 0x989680 ;  /* 0x009896800000895d */ /* 0x004fea0003900000 */
[----:B------:R-:W2:Y:S02]  /*10660*/  @!P0 SYNCS.PHASECHK.TRANS64 P0, [R11+URZ+0x20], R4 ;  /* 0x000020040b0085a7 */ /* 0x000ea4000800007f */
[----:B--2---:R-:W-:Y:S05]  /*10670*/  @!P0 BRA `(.L_x_305) ;  /* 0xfffffffc00f08947 */ /* 0x004fea000383ffff */
[----:B------:R-:W-:Y:S05]  /*10680*/  BRA `(.L_x_324) ;  /* 0xfffffff000407947 */ /* 0x000fea000383ffff */
.L_x_313:
[----:B------:R-:W-:Y:S01]  /*10690*/  BSSY B0, `(.L_x_325) ;  /* 0x0000006000007945 */ /* 0x000fe20003800000 */
[----:B------:R-:W-:-:S07]  /*106a0*/  IMAD.MOV.U32 R2, RZ, RZ, -0x1 ;  /* 0xffffffffff027424 */ /* 0x000fce00078e00ff */
[----:B------:R-:W-:Y:S05]  /*106b0*/  WARPSYNC.COLLECTIVE R2, `(.L_x_326) ;  /* 0x00000000020c7348 */ /* 0x000fea0003c00000 */
[----:B------:R-:W-:Y:S02]  /*106c0*/  ELECT P0, UR62, PT ;  /* 0x00000000003e782f */ /* 0x000fe40003800000 */
[----:B------:R-:W-:Y:S01]  /*106d0*/  MOV R2, UR62 ;  /* 0x0000003e00027c02 */ /* 0x000fe20008000f00 */
[----:B------:R-:W-:Y:S10]  /*106e0*/  ENDCOLLECTIVE ;  /* 0x000000000000791b */ /* 0x000ff40003800000 */
.L_x_326:
[----:B------:R-:W-:Y:S05]  /*106f0*/  BSYNC B0 ;  /* 0x0000000000007941 */ /* 0x000fea0003800000 */
.L_x_325:
[----:B------:R-:W-:Y:S05]  /*10700*/  BRA `(.L_x_327) ;  /* 0xfffffff800bc7947 */ /* 0x000fea000383ffff */
.L_x_317:
[----:B0-----:R0:W1:Y:S02]  /*10710*/  SYNCS.PHASECHK.TRANS64.TRYWAIT P0, [R7+URZ], R2 ;  /* 0x00000002070075a7 */ /* 0x001064000800017f */
[----:B-1----:R-:W-:Y:S05]  /*10720*/  @!P0 NANOSLEEP.SYNCS 0x989680 ;  /* 0x009896800000895d */ /* 0x002fea0003900000 */
[----:B------:R-:W1:Y:S02]  /*10730*/  @!P0 SYNCS.PHASECHK.TRANS64 P0, [R7+URZ], R2 ;  /* 0x00000002070085a7 */ /* 0x000e64000800007f */
[----:B-1----:R-:W-:Y:S05]  /*10740*/  @!P0 BRA `(.L_x_317) ;  /* 0xfffffffc00f08947 */ /* 0x002fea000383ffff */
[----:B------:R-:W-:Y:S05]  /*10750*/  BRA `(.L_x_328) ;  /* 0xfffffffc00007947 */ /* 0x000fea000383ffff */
.L_x_318:
[----:B0-----:R0:W1:Y:S02]  /*10760*/  SYNCS.PHASECHK.TRANS64.TRYWAIT P0, [R9+URZ], R4 ;  /* 0x00000004090075a7 */ /* 0x001064000800017f */
[----:B-1----:R-:W-:Y:S05]  /*10770*/  @!P0 NANOSLEEP.SYNCS 0x989680 ;  /* 0x009896800000895d */ /* 0x002fea0003900000 */
[----:B------:R-:W1:Y:S02]  /*10780*/  @!P0 SYNCS.PHASECHK.TRANS64 P0, [R9+URZ], R4 ;  /* 0x00000004090085a7 */ /* 0x000e64000800007f */
[----:B-1----:R-:W-:Y:S05]  /*10790*/  @!P0 BRA `(.L_x_318) ;  /* 0xfffffffc00f08947 */ /* 0x002fea000383ffff */
[----:B------:R-:W-:Y:S05]  /*107a0*/  BRA `(.L_x_329) ;  /* 0xfffffffc00107947 */ /* 0x000fea000383ffff */
.L_x_319:
[----:B-1----:R1:W2:Y:S02]  /*107b0*/  SYNCS.PHASECHK.TRANS64.TRYWAIT P0, [R6+URZ], R5 ;  /* 0x00000005060075a7 */ /* 0x0022a4000800017f */
[----:B--2---:R-:W-:Y:S05]  /*107c0*/  @!P0 NANOSLEEP.SYNCS 0x989680 ;  /* 0x009896800000895d */ /* 0x004fea0003900000 */
[----:B------:R-:W2:Y:S02]  /*107d0*/  @!P0 SYNCS.PHASECHK.TRANS64 P0, [R6+URZ], R5 ;  /* 0x00000005060085a7 */ /* 0x000ea4000800007f */
[----:B--2---:R-:W-:Y:S05]  /*107e0*/  @!P0 BRA `(.L_x_319) ;  /* 0xfffffffc00f08947 */ /* 0x004fea000383ffff */
[----:B------:R-:W-:Y:S05]  /*107f0*/  BRA `(.L_x_330) ;  /* 0xfffffffc00187947 */ /* 0x000fea000383ffff */
.L_x_331:
[----:B------:R-:W-:-:S00]  /*10800*/  BRA `(.L_x_331) ;  /* 0xfffffffc00fc7947 */ /* 0x000fc0000383ffff */
[----:B------:R-:W-:-:S00]  /*10810*/  NOP ;  /* 0x0000000000007918 */ /* 0x000fc00000000000 */
        /* <DEDUP_REMOVED lines=14> */
.L_x_332:


//--------------------- .nv.shared._ZN7cutlass13device_kernelINS_4gemm6kernel13GemmUniversalIN4cute5tupleIJiiiiEEENS1_10collective13CollectiveMmaINS1_37MainloopSm90TmaGmmaWarpSpecializedFP8ILi4ENS5_IJNS4_1CILi2EEESB_NSA_ILi1EEEEEENS1_35KernelTmaWarpSpecializedCooperativeEEENS5_IJNSA_ILi256EEENSA_ILi128EEENSA_ILi32EEEEEENS_12float_e4m3_tENS5_IJlSC_lEEESK_SL_NS4_8TiledMMAINS4_8MMA_AtomIJNS4_4SM904GMMA31MMA_64x128x32_F32E4M3E4M3_SS_TNILNSP_7ScaleInE1ELSR_1EEEEEENS4_6LayoutINS5_IJSB_SC_SC_EEENS5_IJSC_NSA_ILi0EEESW_EEEEENS5_IJNS4_10UnderscoreESZ_SZ_EEEEENS4_23SM90_TMA_LOAD_MULTICASTENS4_14ComposedLayoutINS4_7SwizzleILi1ELi4ELi3EEENS4_18smem_ptr_flag_bitsILi8EEENSU_INS5_IJNSA_ILi8EEESI_EEENS5_IJSI_SC_EEEEEEEvNS4_8identityES12_S1C_vS1D_EENS_8epilogue10collective6detail29Sm90TmaWarpSpecializedAdapterINS1G_15DefaultEpilogueISK_SL_SL_NS1F_6thread17LinearCombinationISK_Li1EffLNS1K_9ScaleType4KindE0ELNS_15FloatRoundStyleE2ESK_EENS1_15EpilogueDefaultEEEEEvvEEEEvNT_6ParamsE --------------------------
	.section	.nv.shared._ZN7cutlass13device_kernelINS_4gemm6kernel13GemmUniversalIN4cute5tupleIJiiiiEEENS1_10collective13CollectiveMmaINS1_37MainloopSm90TmaGmmaWarpSpecializedFP8ILi4ENS5_IJNS4_1CILi2EEESB_NSA_ILi1EEEEEENS1_35KernelTmaWarpSpecializedCooperativeEEENS5_IJNSA_ILi256EEENSA_ILi128EEENSA_ILi32EEEEEENS_12float_e4m3_tENS5_IJlSC_lEEESK_SL_NS4_8TiledMMAINS4_8MMA_AtomIJNS4_4SM904GMMA31MMA_64x128x32_F32E4M3E4M3_SS_TNILNSP_7ScaleInE1ELSR_1EEEEEENS4_6LayoutINS5_IJSB_SC_SC_EEENS5_IJSC_NSA_ILi0EEESW_EEEEENS5_IJNS4_10UnderscoreESZ_SZ_EEEEENS4_23SM90_TMA_LOAD_MULTICASTENS4_14ComposedLayoutINS4_7SwizzleILi1ELi4ELi3EEENS4_18smem_ptr_flag_bitsILi8EEENSU_INS5_IJNSA_ILi8EEESI_EEENS5_IJSI_SC_EEEEEEEvNS4_8identityES12_S1C_vS1D_EENS_8epilogue10collective6detail29Sm90TmaWarpSpecializedAdapterINS1G_15DefaultEpilogueISK_SL_SL_NS1F_6thread17LinearCombinationISK_Li1EffLNS1K_9ScaleType4KindE0ELNS_15FloatRoundStyleE2ESK_EENS1_15EpilogueDefaultEEEEEvvEEEEvNT_6ParamsE,"aw",@nobits
	.sectionflags	@""
	.align	16
	.zero		1024


//--------------------- .nv.shared.reserved.0     --------------------------
	.section	.nv.shared.reserved.0,"aw",@nobits
	.weak		__nv_reservedSMEM_offset_0_alias
	.size		__nv_reservedSMEM_offset_0_alias, 0, 0
	.other		__nv_reservedSMEM_offset_0_alias,@"STO_CUDA_RESERVED_SHARED STV_DEFAULT"
__nv_reservedSMEM_offset_0_alias:
	.zero		0


//--------------------- .nv.global                --------------------------
	.section	.nv.global,"aw",@nobits
.nv.global:
	.type		_ZN39_INTERNAL_0863b75f_4_k_cu_008720aa_53874cute1_E,@object
	.size		_ZN39_INTERNAL_0863b75f_4_k_cu_008720aa_53874cute1_E,(_ZN39_INTERNAL_0863b75f_4_k_cu_008720aa_53874cuda3std3__45__cpo6cbeginE - _ZN39_INTERNAL_0863b75f_4_k_cu_008720aa_53874cute1_E)
_ZN39_INTERNAL_0863b75f_4_k_cu_008720aa_53874cute1_E:
	.zero		1
	.type		_ZN39_INTERNAL_0863b75f_4_k_cu_008720aa_53874cuda3std3__45__cpo6cbeginE,@object
	.size		_ZN39_INTERNAL_0863b75f_4_k_cu_008720aa_53874cuda3std3__45__cpo6cbeginE,(_ZN39_INTERNAL_0863b75f_4_k_cu_008720aa_53874cuda3std3__48in_placeE - _ZN39_INTERNAL_0863b75f_4_k_cu_008720aa_53874cuda3std3__45__cpo6cbeginE)
_ZN39_INTERNAL_0863b75f_4_k_cu_008720aa_53874cuda3std3__45__cpo6cbeginE:
	.zero		1
	.type		_ZN39_INTERNAL_0863b75f_4_k_cu_008720aa_53874cuda3std3__48in_placeE,@object
	.size		_ZN39_INTERNAL_0863b75f_4_k_cu_008720aa_53874cuda3std3__48in_placeE,(_ZN39_INTERNAL_0863b75f_4_k_cu_008720aa_53874cuda3std6ranges3__45__cpo9iter_moveE - _ZN39_INTERNAL_0863b75f_4_k_cu_008720aa_53874cuda3std3__48in_placeE)
_ZN39_INTERNAL_0863b75f_4_k_cu_008720aa_53874cuda3std3__48in_placeE:
	.zero		1
	.type		_ZN39_INTERNAL_0863b75f_4_k_cu_008720aa_53874cuda3std6ranges3__45__cpo9iter_moveE,@object
	.size		_ZN39_INTERNAL_0863b75f_4_k_cu_008720aa_53874cuda3std6ranges3__45__cpo9iter_moveE,(_ZN39_INTERNAL_0863b75f_4_k_cu_008720aa_53874cuda3std3__45__cpo5beginE - _ZN39_INTERNAL_0863b75f_4_k_cu_008720aa_53874cuda3std6ranges3__45__cpo9iter_moveE)
_ZN39_INTERNAL_0863b75f_4_k_cu_008720aa_53874cuda3std6ranges3__45__cpo9iter_moveE:
	.zero		1
	.type		_ZN39_INTERNAL_0863b75f_4_k_cu_008720aa_53874cuda3std3__45__cpo5beginE,@object
	.size		_ZN39_INTERNAL_0863b75f_4_k_cu_008720aa_53874cuda3std3__45__cpo5beginE,(_ZN39_INTERNAL_0863b75f_4_k_cu_008720aa_53874cuda3std3__441_GLOBAL__N__0863b75f_4_k_cu_008720aa_53876ignoreE - _ZN39_INTERNAL_0863b75f_4_k_cu_008720aa_53874cuda3std3__45__cpo5beginE)
_ZN39_INTERNAL_0863b75f_4_k_cu_008720aa_53874cuda3std3__45__cpo5beginE:
	.zero		1
	.type		_ZN39_INTERNAL_0863b75f_4_k_cu_008720aa_53874cuda3std3__441_GLOBAL__N__0863b75f_4_k_cu_008720aa_53876ignoreE,@object
	.size		_ZN39_INTERNAL_0863b75f_4_k_cu_008720aa_53874cuda3std3__441_GLOBAL__N__0863b75f_4_k_cu_008720aa_53876ignoreE,(_ZN39_INTERNAL_0863b75f_4_k_cu_008720aa_53874cute7productE - _ZN39_INTERNAL_0863b75f_4_k_cu_008720aa_53874cuda3std3__441_GLOBAL__N__0863b75f_4_k_cu_008720aa_53876ignoreE)
_ZN39_INTERNAL_0863b75f_4_k_cu_008720aa_53874cuda3std3__441_GLOBAL__N__0863b75f_4_k_cu_008720aa_53876ignoreE:
	.zero		1
	.type		_ZN39_INTERNAL_0863b75f_4_k_cu_008720aa_53874cute7productE,@object
	.size		_ZN39_INTERNAL_0863b75f_4_k_cu_008720aa_53874cute7productE,(_ZN39_INTERNAL_0863b75f_4_k_cu_008720aa_53874cuda3std3__45__cpo3endE - _ZN39_INTERNAL_0863b75f_4_k_cu_008720aa_53874cute7productE)
_ZN39_INTERNAL_0863b75f_4_k_cu_008720aa_53874cute7productE:
	.zero		1
	.type		_ZN39_INTERNAL_0863b75f_4_k_cu_008720aa_53874cuda3std3__45__cpo3endE,@object
	.size		_ZN39_INTERNAL_0863b75f_4_k_cu_008720aa_53874cuda3std3__45__cpo3endE,(_ZN39_INTERNAL_0863b75f_4_k_cu_008720aa_53874cuda3std3__419piecewise_constructE - _ZN39_INTERNAL_0863b75f_4_k_cu_008720aa_53874cuda3std3__45__cpo3endE)
_ZN39_INTERNAL_0863b75f_4_k_cu_008720aa_53874cuda3std3__45__cpo3endE:
	.zero		1
	.type		_ZN39_INTERNAL_0863b75f_4_k_cu_008720aa_53874cuda3std3__419piecewise_constructE,@object
	.size		_ZN39_INTERNAL_0863b75f_4_k_cu_008720aa_53874cuda3std3__419piecewise_constructE,(_ZN39_INTERNAL_0863b75f_4_k_cu_008720aa_53874cuda3std3__45__cpo4cendE - _ZN39_INTERNAL_0863b75f_4_k_cu_008720aa_53874cuda3std3__419piecewise_constructE)
_ZN39_INTERNAL_0863b75f_4_k_cu_008720aa_53874cuda3std3__419piecewise_constructE:
	.zero		1
	.type		_ZN39_INTERNAL_0863b75f_4_k_cu_008720aa_53874cuda3std3__45__cpo4cendE,@object
	.size		_ZN39_INTERNAL_0863b75f_4_k_cu_008720aa_53874cuda3std3__45__cpo4cendE,(_ZN39_INTERNAL_0863b75f_4_k_cu_008720aa_53874cuda3std6ranges3__45__cpo4swapE - _ZN39_INTERNAL_0863b75f_4_k_cu_008720aa_53874cuda3std3__45__cpo4cendE)
_ZN39_INTERNAL_0863b75f_4_k_cu_008720aa_53874cuda3std3__45__cpo4cendE:
	.zero		1
	.type		_ZN39_INTERNAL_0863b75f_4_k_cu_008720aa_53874cuda3std6ranges3__45__cpo4swapE,@object
	.size		_ZN39_INTERNAL_0863b75f_4_k_cu_008720aa_53874cuda3std6ranges3__45__cpo4swapE,(.L_7 - _ZN39_INTERNAL_0863b75f_4_k_cu_008720aa_53874cuda3std6ranges3__45__cpo4swapE)
_ZN39_INTERNAL_0863b75f_4_k_cu_008720aa_53874cuda3std6ranges3__45__cpo4swapE:
	.zero		1
.L_7:


//--------------------- .nv.constant0._ZN7cutlass13device_kernelINS_4gemm6kernel13GemmUniversalIN4cute5tupleIJiiiiEEENS1_10collective13CollectiveMmaINS1_37MainloopSm90TmaGmmaWarpSpecializedFP8ILi4ENS5_IJNS4_1CILi2EEESB_NSA_ILi1EEEEEENS1_35KernelTmaWarpSpecializedCooperativeEEENS5_IJNSA_ILi256EEENSA_ILi128EEENSA_ILi32EEEEEENS_12float_e4m3_tENS5_IJlSC_lEEESK_SL_NS4_8TiledMMAINS4_8MMA_AtomIJNS4_4SM904GMMA31MMA_64x128x32_F32E4M3E4M3_SS_TNILNSP_7ScaleInE1ELSR_1EEEEEENS4_6LayoutINS5_IJSB_SC_SC_EEENS5_IJSC_NSA_ILi0EEESW_EEEEENS5_IJNS4_10UnderscoreESZ_SZ_EEEEENS4_23SM90_TMA_LOAD_MULTICASTENS4_14ComposedLayoutINS4_7SwizzleILi1ELi4ELi3EEENS4_18smem_ptr_flag_bitsILi8EEENSU_INS5_IJNSA_ILi8EEESI_EEENS5_IJSI_SC_EEEEEEEvNS4_8identityES12_S1C_vS1D_EENS_8epilogue10collective6detail29Sm90TmaWarpSpecializedAdapterINS1G_15DefaultEpilogueISK_SL_SL_NS1F_6thread17LinearCombinationISK_Li1EffLNS1K_9ScaleType4KindE0ELNS_15FloatRoundStyleE2ESK_EENS1_15EpilogueDefaultEEEEEvvEEEEvNT_6ParamsE --------------------------
	.section	.nv.constant0._ZN7cutlass13device_kernelINS_4gemm6kernel13GemmUniversalIN4cute5tupleIJiiiiEEENS1_10collective13CollectiveMmaINS1_37MainloopSm90TmaGmmaWarpSpecializedFP8ILi4ENS5_IJNS4_1CILi2EEESB_NSA_ILi1EEEEEENS1_35KernelTmaWarpSpecializedCooperativeEEENS5_IJNSA_ILi256EEENSA_ILi128EEENSA_ILi32EEEEEENS_12float_e4m3_tENS5_IJlSC_lEEESK_SL_NS4_8TiledMMAINS4_8MMA_AtomIJNS4_4SM904GMMA31MMA_64x128x32_F32E4M3E4M3_SS_TNILNSP_7ScaleInE1ELSR_1EEEEEENS4_6LayoutINS5_IJSB_SC_SC_EEENS5_IJSC_NSA_ILi0EEESW_EEEEENS5_IJNS4_10UnderscoreESZ_SZ_EEEEENS4_23SM90_TMA_LOAD_MULTICASTENS4_14ComposedLayoutINS4_7SwizzleILi1ELi4ELi3EEENS4_18smem_ptr_flag_bitsILi8EEENSU_INS5_IJNSA_ILi8EEESI_EEENS5_IJSI_SC_EEEEEEEvNS4_8identityES12_S1C_vS1D_EENS_8epilogue10collective6detail29Sm90TmaWarpSpecializedAdapterINS1G_15DefaultEpilogueISK_SL_SL_NS1F_6thread17LinearCombinationISK_Li1EffLNS1K_9ScaleType4KindE0ELNS_15FloatRoundStyleE2ESK_EENS1_15EpilogueDefaultEEEEEvvEEEEvNT_6ParamsE,"a",@progbits
	.sectionflags	@""
	.align	4
.nv.constant0._ZN7cutlass13device_kernelINS_4gemm6kernel13GemmUniversalIN4cute5tupleIJiiiiEEENS1_10collective13CollectiveMmaINS1_37MainloopSm90TmaGmmaWarpSpecializedFP8ILi4ENS5_IJNS4_1CILi2EEESB_NSA_ILi1EEEEEENS1_35KernelTmaWarpSpecializedCooperativeEEENS5_IJNSA_ILi256EEENSA_ILi128EEENSA_ILi32EEEEEENS_12float_e4m3_tENS5_IJlSC_lEEESK_SL_NS4_8TiledMMAINS4_8MMA_AtomIJNS4_4SM904GMMA31MMA_64x128x32_F32E4M3E4M3_SS_TNILNSP_7ScaleInE1ELSR_1EEEEEENS4_6LayoutINS5_IJSB_SC_SC_EEENS5_IJSC_NSA_ILi0EEESW_EEEEENS5_IJNS4_10UnderscoreESZ_SZ_EEEEENS4_23SM90_TMA_LOAD_MULTICASTENS4_14ComposedLayoutINS4_7SwizzleILi1ELi4ELi3EEENS4_18smem_ptr_flag_bitsILi8EEENSU_INS5_IJNSA_ILi8EEESI_EEENS5_IJSI_SC_EEEEEEEvNS4_8identityES12_S1C_vS1D_EENS_8epilogue10collective6detail29Sm90TmaWarpSpecializedAdapterINS1G_15DefaultEpilogueISK_SL_SL_NS1F_6thread17LinearCombinationISK_Li1EffLNS1K_9ScaleType4KindE0ELNS_15FloatRoundStyleE2ESK_EENS1_15EpilogueDefaultEEEEEvvEEEEvNT_6ParamsE:
	.zero		1664


//--------------------- SYMBOLS --------------------------

	.type		.nv.reservedSmem.offset0,@object
	.size		.nv.reservedSmem.offset0,0x4
